//
// Generated by NVIDIA NVVM Compiler
//
// Compiler Build ID: CL-36424714
// Cuda compilation tools, release 13.0, V13.0.88
// Based on NVVM 20.0.0
//

.version 9.0
.target sm_100
.address_size 64

	// .globl	_Z21MatrixAdd_RowParallelPKfS0_Pfi

.visible .entry _Z21MatrixAdd_RowParallelPKfS0_Pfi(
	.param .u64 .ptr .align 1 _Z21MatrixAdd_RowParallelPKfS0_Pfi_param_0,
	.param .u64 .ptr .align 1 _Z21MatrixAdd_RowParallelPKfS0_Pfi_param_1,
	.param .u64 .ptr .align 1 _Z21MatrixAdd_RowParallelPKfS0_Pfi_param_2,
	.param .u32 _Z21MatrixAdd_RowParallelPKfS0_Pfi_param_3
)
{
	.reg .pred 	%p<12>;
	.reg .b32 	%r<37>;
	.reg .b32 	%f<88>;
	.reg .b64 	%rd<26>;

	ld.param.u64 	%rd7, [_Z21MatrixAdd_RowParallelPKfS0_Pfi_param_0];
	ld.param.u64 	%rd8, [_Z21MatrixAdd_RowParallelPKfS0_Pfi_param_1];
	ld.param.u64 	%rd9, [_Z21MatrixAdd_RowParallelPKfS0_Pfi_param_2];
	ld.param.u32 	%r23, [_Z21MatrixAdd_RowParallelPKfS0_Pfi_param_3];
	cvta.to.global.u64 	%rd1, %rd9;
	cvta.to.global.u64 	%rd2, %rd8;
	cvta.to.global.u64 	%rd3, %rd7;
	mov.u32 	%r24, %ctaid.x;
	mov.u32 	%r25, %ntid.x;
	mov.u32 	%r26, %tid.x;
	mad.lo.s32 	%r1, %r24, %r25, %r26;
	setp.ge.s32 	%p1, %r1, %r23;
	setp.lt.s32 	%p2, %r23, 1;
	or.pred  	%p3, %p1, %p2;
	@%p3 bra 	$L__BB0_13;
	mul.lo.s32 	%r2, %r23, %r1;
	and.b32  	%r3, %r23, 15;
	setp.lt.u32 	%p4, %r23, 16;
	mov.b32 	%r33, 0;
	@%p4 bra 	$L__BB0_4;
	and.b32  	%r33, %r23, 2147483632;
	neg.s32 	%r31, %r33;
	add.s64 	%rd4, %rd3, 32;
	add.s64 	%rd5, %rd2, 32;
	add.s64 	%rd6, %rd1, 32;
	mov.u32 	%r30, %r2;
$L__BB0_3:
	.pragma "nounroll";
	mul.wide.s32 	%rd10, %r30, 4;
	add.s64 	%rd11, %rd4, %rd10;
	add.s64 	%rd12, %rd5, %rd10;
	add.s64 	%rd13, %rd6, %rd10;
	ld.global.f32 	%f1, [%rd11+-32];
	ld.global.f32 	%f2, [%rd12+-32];
	add.f32 	%f3, %f1, %f2;
	st.global.f32 	[%rd13+-32], %f3;
	ld.global.f32 	%f4, [%rd11+-28];
	ld.global.f32 	%f5, [%rd12+-28];
	add.f32 	%f6, %f4, %f5;
	st.global.f32 	[%rd13+-28], %f6;
	ld.global.f32 	%f7, [%rd11+-24];
	ld.global.f32 	%f8, [%rd12+-24];
	add.f32 	%f9, %f7, %f8;
	st.global.f32 	[%rd13+-24], %f9;
	ld.global.f32 	%f10, [%rd11+-20];
	ld.global.f32 	%f11, [%rd12+-20];
	add.f32 	%f12, %f10, %f11;
	st.global.f32 	[%rd13+-20], %f12;
	ld.global.f32 	%f13, [%rd11+-16];
	ld.global.f32 	%f14, [%rd12+-16];
	add.f32 	%f15, %f13, %f14;
	st.global.f32 	[%rd13+-16], %f15;
	ld.global.f32 	%f16, [%rd11+-12];
	ld.global.f32 	%f17, [%rd12+-12];
	add.f32 	%f18, %f16, %f17;
	st.global.f32 	[%rd13+-12], %f18;
	ld.global.f32 	%f19, [%rd11+-8];
	ld.global.f32 	%f20, [%rd12+-8];
	add.f32 	%f21, %f19, %f20;
	st.global.f32 	[%rd13+-8], %f21;
	ld.global.f32 	%f22, [%rd11+-4];
	ld.global.f32 	%f23, [%rd12+-4];
	add.f32 	%f24, %f22, %f23;
	st.global.f32 	[%rd13+-4], %f24;
	ld.global.f32 	%f25, [%rd11];
	ld.global.f32 	%f26, [%rd12];
	add.f32 	%f27, %f25, %f26;
	st.global.f32 	[%rd13], %f27;
	ld.global.f32 	%f28, [%rd11+4];
	ld.global.f32 	%f29, [%rd12+4];
	add.f32 	%f30, %f28, %f29;
	st.global.f32 	[%rd13+4], %f30;
	ld.global.f32 	%f31, [%rd11+8];
	ld.global.f32 	%f32, [%rd12+8];
	add.f32 	%f33, %f31, %f32;
	st.global.f32 	[%rd13+8], %f33;
	ld.global.f32 	%f34, [%rd11+12];
	ld.global.f32 	%f35, [%rd12+12];
	add.f32 	%f36, %f34, %f35;
	st.global.f32 	[%rd13+12], %f36;
	ld.global.f32 	%f37, [%rd11+16];
	ld.global.f32 	%f38, [%rd12+16];
	add.f32 	%f39, %f37, %f38;
	st.global.f32 	[%rd13+16], %f39;
	ld.global.f32 	%f40, [%rd11+20];
	ld.global.f32 	%f41, [%rd12+20];
	add.f32 	%f42, %f40, %f41;
	st.global.f32 	[%rd13+20], %f42;
	ld.global.f32 	%f43, [%rd11+24];
	ld.global.f32 	%f44, [%rd12+24];
	add.f32 	%f45, %f43, %f44;
	st.global.f32 	[%rd13+24], %f45;
	ld.global.f32 	%f46, [%rd11+28];
	ld.global.f32 	%f47, [%rd12+28];
	add.f32 	%f48, %f46, %f47;
	st.global.f32 	[%rd13+28], %f48;
	add.s32 	%r31, %r31, 16;
	add.s32 	%r30, %r30, 16;
	setp.ne.s32 	%p5, %r31, 0;
	@%p5 bra 	$L__BB0_3;
$L__BB0_4:
	setp.eq.s32 	%p6, %r3, 0;
	@%p6 bra 	$L__BB0_13;
	and.b32  	%r11, %r23, 7;
	setp.lt.u32 	%p7, %r3, 8;
	@%p7 bra 	$L__BB0_7;
	add.s32 	%r28, %r33, %r2;
	mul.wide.s32 	%rd14, %r28, 4;
	add.s64 	%rd15, %rd3, %rd14;
	ld.global.f32 	%f49, [%rd15];
	add.s64 	%rd16, %rd2, %rd14;
	ld.global.f32 	%f50, [%rd16];
	add.f32 	%f51, %f49, %f50;
	add.s64 	%rd17, %rd1, %rd14;
	st.global.f32 	[%rd17], %f51;
	ld.global.f32 	%f52, [%rd15+4];
	ld.global.f32 	%f53, [%rd16+4];
	add.f32 	%f54, %f52, %f53;
	st.global.f32 	[%rd17+4], %f54;
	ld.global.f32 	%f55, [%rd15+8];
	ld.global.f32 	%f56, [%rd16+8];
	add.f32 	%f57, %f55, %f56;
	st.global.f32 	[%rd17+8], %f57;
	ld.global.f32 	%f58, [%rd15+12];
	ld.global.f32 	%f59, [%rd16+12];
	add.f32 	%f60, %f58, %f59;
	st.global.f32 	[%rd17+12], %f60;
	ld.global.f32 	%f61, [%rd15+16];
	ld.global.f32 	%f62, [%rd16+16];
	add.f32 	%f63, %f61, %f62;
	st.global.f32 	[%rd17+16], %f63;
	ld.global.f32 	%f64, [%rd15+20];
	ld.global.f32 	%f65, [%rd16+20];
	add.f32 	%f66, %f64, %f65;
	st.global.f32 	[%rd17+20], %f66;
	ld.global.f32 	%f67, [%rd15+24];
	ld.global.f32 	%f68, [%rd16+24];
	add.f32 	%f69, %f67, %f68;
	st.global.f32 	[%rd17+24], %f69;
	ld.global.f32 	%f70, [%rd15+28];
	ld.global.f32 	%f71, [%rd16+28];
	add.f32 	%f72, %f70, %f71;
	st.global.f32 	[%rd17+28], %f72;
	add.s32 	%r33, %r33, 8;
$L__BB0_7:
	setp.eq.s32 	%p8, %r11, 0;
	@%p8 bra 	$L__BB0_13;
	and.b32  	%r14, %r23, 3;
	setp.lt.u32 	%p9, %r11, 4;
	@%p9 bra 	$L__BB0_10;
	add.s32 	%r29, %r33, %r2;
	mul.wide.s32 	%rd18, %r29, 4;
	add.s64 	%rd19, %rd3, %rd18;
	ld.global.f32 	%f73, [%rd19];
	add.s64 	%rd20, %rd2, %rd18;
	ld.global.f32 	%f74, [%rd20];
	add.f32 	%f75, %f73, %f74;
	add.s64 	%rd21, %rd1, %rd18;
	st.global.f32 	[%rd21], %f75;
	ld.global.f32 	%f76, [%rd19+4];
	ld.global.f32 	%f77, [%rd20+4];
	add.f32 	%f78, %f76, %f77;
	st.global.f32 	[%rd21+4], %f78;
	ld.global.f32 	%f79, [%rd19+8];
	ld.global.f32 	%f80, [%rd20+8];
	add.f32 	%f81, %f79, %f80;
	st.global.f32 	[%rd21+8], %f81;
	ld.global.f32 	%f82, [%rd19+12];
	ld.global.f32 	%f83, [%rd20+12];
	add.f32 	%f84, %f82, %f83;
	st.global.f32 	[%rd21+12], %f84;
	add.s32 	%r33, %r33, 4;
$L__BB0_10:
	setp.eq.s32 	%p10, %r14, 0;
	@%p10 bra 	$L__BB0_13;
	add.s32 	%r36, %r33, %r2;
	neg.s32 	%r35, %r14;
$L__BB0_12:
	.pragma "nounroll";
	mul.wide.s32 	%rd22, %r36, 4;
	add.s64 	%rd23, %rd1, %rd22;
	add.s64 	%rd24, %rd2, %rd22;
	add.s64 	%rd25, %rd3, %rd22;
	ld.global.f32 	%f85, [%rd25];
	ld.global.f32 	%f86, [%rd24];
	add.f32 	%f87, %f85, %f86;
	st.global.f32 	[%rd23], %f87;
	add.s32 	%r36, %r36, 1;
	add.s32 	%r35, %r35, 1;
	setp.ne.s32 	%p11, %r35, 0;
	@%p11 bra 	$L__BB0_12;
$L__BB0_13:
	ret;

}
	// .globl	_Z25MatrixAdd_ElementParallelPKfS0_Pfi
.visible .entry _Z25MatrixAdd_ElementParallelPKfS0_Pfi(
	.param .u64 .ptr .align 1 _Z25MatrixAdd_ElementParallelPKfS0_Pfi_param_0,
	.param .u64 .ptr .align 1 _Z25MatrixAdd_ElementParallelPKfS0_Pfi_param_1,
	.param .u64 .ptr .align 1 _Z25MatrixAdd_ElementParallelPKfS0_Pfi_param_2,
	.param .u32 _Z25MatrixAdd_ElementParallelPKfS0_Pfi_param_3
)
{
	.reg .pred 	%p<2>;
	.reg .b32 	%r<14>;
	.reg .b32 	%f<4>;
	.reg .b64 	%rd<11>;

	ld.param.u64 	%rd1, [_Z25MatrixAdd_ElementParallelPKfS0_Pfi_param_0];
	ld.param.u64 	%rd2, [_Z25MatrixAdd_ElementParallelPKfS0_Pfi_param_1];
	ld.param.u64 	%rd3, [_Z25MatrixAdd_ElementParallelPKfS0_Pfi_param_2];
	ld.param.u32 	%r4, [_Z25MatrixAdd_ElementParallelPKfS0_Pfi_param_3];
	mov.u32 	%r5, %ctaid.x;
	mov.u32 	%r6, %ntid.x;
	mov.u32 	%r7, %tid.x;
	mad.lo.s32 	%r1, %r5, %r6, %r7;
	mov.u32 	%r8, %ctaid.y;
	mov.u32 	%r9, %ntid.y;
	mov.u32 	%r10, %tid.y;
	mad.lo.s32 	%r11, %r8, %r9, %r10;
	max.s32 	%r12, %r1, %r11;
	setp.ge.s32 	%p1, %r12, %r4;
	@%p1 bra 	$L__BB1_2;
	cvta.to.global.u64 	%rd4, %rd1;
	cvta.to.global.u64 	%rd5, %rd2;
	cvta.to.global.u64 	%rd6, %rd3;
	mad.lo.s32 	%r13, %r4, %r1, %r11;
	mul.wide.s32 	%rd7, %r13, 4;
	add.s64 	%rd8, %rd4, %rd7;
	ld.global.f32 	%f1, [%rd8];
	add.s64 	%rd9, %rd5, %rd7;
	ld.global.f32 	%f2, [%rd9];
	add.f32 	%f3, %f1, %f2;
	add.s64 	%rd10, %rd6, %rd7;
	st.global.f32 	[%rd10], %f3;
$L__BB1_2:
	ret;

}
	// .globl	_Z24MatrixAdd_ColumnParallelPKfS0_Pfi
.visible .entry _Z24MatrixAdd_ColumnParallelPKfS0_Pfi(
	.param .u64 .ptr .align 1 _Z24MatrixAdd_ColumnParallelPKfS0_Pfi_param_0,
	.param .u64 .ptr .align 1 _Z24MatrixAdd_ColumnParallelPKfS0_Pfi_param_1,
	.param .u64 .ptr .align 1 _Z24MatrixAdd_ColumnParallelPKfS0_Pfi_param_2,
	.param .u32 _Z24MatrixAdd_ColumnParallelPKfS0_Pfi_param_3
)
{
	.reg .pred 	%p<12>;
	.reg .b32 	%r<111>;
	.reg .b32 	%f<88>;
	.reg .b64 	%rd<127>;

	ld.param.u64 	%rd8, [_Z24MatrixAdd_ColumnParallelPKfS0_Pfi_param_0];
	ld.param.u64 	%rd9, [_Z24MatrixAdd_ColumnParallelPKfS0_Pfi_param_1];
	ld.param.u64 	%rd10, [_Z24MatrixAdd_ColumnParallelPKfS0_Pfi_param_2];
	ld.param.u32 	%r66, [_Z24MatrixAdd_ColumnParallelPKfS0_Pfi_param_3];
	cvta.to.global.u64 	%rd1, %rd10;
	cvta.to.global.u64 	%rd2, %rd9;
	cvta.to.global.u64 	%rd3, %rd8;
	mov.u32 	%r67, %ctaid.y;
	mov.u32 	%r68, %ntid.y;
	mul.lo.s32 	%r1, %r67, %r68;
	mov.u32 	%r2, %tid.y;
	add.s32 	%r3, %r1, %r2;
	setp.ge.s32 	%p1, %r3, %r66;
	setp.lt.s32 	%p2, %r66, 1;
	or.pred  	%p3, %p1, %p2;
	@%p3 bra 	$L__BB2_13;
	add.s32 	%r70, %r66, -1;
	and.b32  	%r4, %r66, 15;
	setp.lt.u32 	%p4, %r70, 15;
	mov.b32 	%r108, 0;
	@%p4 bra 	$L__BB2_4;
	and.b32  	%r71, %r66, 2147483632;
	neg.s32 	%r106, %r71;
	add.s32 	%r72, %r2, %r66;
	add.s32 	%r105, %r72, %r1;
	shl.b32 	%r73, %r66, 1;
	add.s32 	%r104, %r3, %r73;
	mad.lo.s32 	%r103, %r66, 3, %r3;
	shl.b32 	%r74, %r66, 2;
	add.s32 	%r102, %r3, %r74;
	mad.lo.s32 	%r101, %r66, 5, %r3;
	mad.lo.s32 	%r100, %r66, 6, %r3;
	mad.lo.s32 	%r99, %r66, 7, %r3;
	shl.b32 	%r75, %r66, 3;
	add.s32 	%r98, %r3, %r75;
	mad.lo.s32 	%r97, %r66, 9, %r3;
	mad.lo.s32 	%r96, %r66, 10, %r3;
	mad.lo.s32 	%r95, %r66, 11, %r3;
	mad.lo.s32 	%r94, %r66, 12, %r3;
	mad.lo.s32 	%r93, %r66, 13, %r3;
	mad.lo.s32 	%r92, %r66, 14, %r3;
	mad.lo.s32 	%r91, %r66, 15, %r3;
	mov.u32 	%r90, %r3;
$L__BB2_3:
	.pragma "nounroll";
	and.b32  	%r108, %r66, 2147483632;
	mul.wide.u32 	%rd11, %r90, 4;
	add.s64 	%rd12, %rd3, %rd11;
	ld.global.f32 	%f1, [%rd12];
	add.s64 	%rd13, %rd2, %rd11;
	ld.global.f32 	%f2, [%rd13];
	add.f32 	%f3, %f1, %f2;
	add.s64 	%rd14, %rd1, %rd11;
	st.global.f32 	[%rd14], %f3;
	mul.wide.u32 	%rd15, %r105, 4;
	add.s64 	%rd16, %rd3, %rd15;
	ld.global.f32 	%f4, [%rd16];
	add.s64 	%rd17, %rd2, %rd15;
	ld.global.f32 	%f5, [%rd17];
	add.f32 	%f6, %f4, %f5;
	add.s64 	%rd18, %rd1, %rd15;
	st.global.f32 	[%rd18], %f6;
	mul.wide.u32 	%rd19, %r104, 4;
	add.s64 	%rd20, %rd3, %rd19;
	ld.global.f32 	%f7, [%rd20];
	add.s64 	%rd21, %rd2, %rd19;
	ld.global.f32 	%f8, [%rd21];
	add.f32 	%f9, %f7, %f8;
	add.s64 	%rd22, %rd1, %rd19;
	st.global.f32 	[%rd22], %f9;
	mul.wide.u32 	%rd23, %r103, 4;
	add.s64 	%rd24, %rd3, %rd23;
	ld.global.f32 	%f10, [%rd24];
	add.s64 	%rd25, %rd2, %rd23;
	ld.global.f32 	%f11, [%rd25];
	add.f32 	%f12, %f10, %f11;
	add.s64 	%rd26, %rd1, %rd23;
	st.global.f32 	[%rd26], %f12;
	mul.wide.u32 	%rd27, %r102, 4;
	add.s64 	%rd28, %rd3, %rd27;
	ld.global.f32 	%f13, [%rd28];
	add.s64 	%rd29, %rd2, %rd27;
	ld.global.f32 	%f14, [%rd29];
	add.f32 	%f15, %f13, %f14;
	add.s64 	%rd30, %rd1, %rd27;
	st.global.f32 	[%rd30], %f15;
	mul.wide.u32 	%rd31, %r101, 4;
	add.s64 	%rd32, %rd3, %rd31;
	ld.global.f32 	%f16, [%rd32];
	add.s64 	%rd33, %rd2, %rd31;
	ld.global.f32 	%f17, [%rd33];
	add.f32 	%f18, %f16, %f17;
	add.s64 	%rd34, %rd1, %rd31;
	st.global.f32 	[%rd34], %f18;
	mul.wide.u32 	%rd35, %r100, 4;
	add.s64 	%rd36, %rd3, %rd35;
	ld.global.f32 	%f19, [%rd36];
	add.s64 	%rd37, %rd2, %rd35;
	ld.global.f32 	%f20, [%rd37];
	add.f32 	%f21, %f19, %f20;
	add.s64 	%rd38, %rd1, %rd35;
	st.global.f32 	[%rd38], %f21;
	mul.wide.u32 	%rd39, %r99, 4;
	add.s64 	%rd40, %rd3, %rd39;
	ld.global.f32 	%f22, [%rd40];
	add.s64 	%rd41, %rd2, %rd39;
	ld.global.f32 	%f23, [%rd41];
	add.f32 	%f24, %f22, %f23;
	add.s64 	%rd42, %rd1, %rd39;
	st.global.f32 	[%rd42], %f24;
	mul.wide.u32 	%rd43, %r98, 4;
	add.s64 	%rd44, %rd3, %rd43;
	ld.global.f32 	%f25, [%rd44];
	add.s64 	%rd45, %rd2, %rd43;
	ld.global.f32 	%f26, [%rd45];
	add.f32 	%f27, %f25, %f26;
	add.s64 	%rd46, %rd1, %rd43;
	st.global.f32 	[%rd46], %f27;
	mul.wide.u32 	%rd47, %r97, 4;
	add.s64 	%rd48, %rd3, %rd47;
	ld.global.f32 	%f28, [%rd48];
	add.s64 	%rd49, %rd2, %rd47;
	ld.global.f32 	%f29, [%rd49];
	add.f32 	%f30, %f28, %f29;
	add.s64 	%rd50, %rd1, %rd47;
	st.global.f32 	[%rd50], %f30;
	mul.wide.u32 	%rd51, %r96, 4;
	add.s64 	%rd52, %rd3, %rd51;
	ld.global.f32 	%f31, [%rd52];
	add.s64 	%rd53, %rd2, %rd51;
	ld.global.f32 	%f32, [%rd53];
	add.f32 	%f33, %f31, %f32;
	add.s64 	%rd54, %rd1, %rd51;
	st.global.f32 	[%rd54], %f33;
	mul.wide.u32 	%rd55, %r95, 4;
	add.s64 	%rd56, %rd3, %rd55;
	ld.global.f32 	%f34, [%rd56];
	add.s64 	%rd57, %rd2, %rd55;
	ld.global.f32 	%f35, [%rd57];
	add.f32 	%f36, %f34, %f35;
	add.s64 	%rd58, %rd1, %rd55;
	st.global.f32 	[%rd58], %f36;
	mul.wide.u32 	%rd59, %r94, 4;
	add.s64 	%rd60, %rd3, %rd59;
	ld.global.f32 	%f37, [%rd60];
	add.s64 	%rd61, %rd2, %rd59;
	ld.global.f32 	%f38, [%rd61];
	add.f32 	%f39, %f37, %f38;
	add.s64 	%rd62, %rd1, %rd59;
	st.global.f32 	[%rd62], %f39;
	mul.wide.u32 	%rd63, %r93, 4;
	add.s64 	%rd64, %rd3, %rd63;
	ld.global.f32 	%f40, [%rd64];
	add.s64 	%rd65, %rd2, %rd63;
	ld.global.f32 	%f41, [%rd65];
	add.f32 	%f42, %f40, %f41;
	add.s64 	%rd66, %rd1, %rd63;
	st.global.f32 	[%rd66], %f42;
	mul.wide.u32 	%rd67, %r92, 4;
	add.s64 	%rd68, %rd3, %rd67;
	ld.global.f32 	%f43, [%rd68];
	add.s64 	%rd69, %rd2, %rd67;
	ld.global.f32 	%f44, [%rd69];
	add.f32 	%f45, %f43, %f44;
	add.s64 	%rd70, %rd1, %rd67;
	st.global.f32 	[%rd70], %f45;
	mul.wide.u32 	%rd71, %r91, 4;
	add.s64 	%rd72, %rd3, %rd71;
	ld.global.f32 	%f46, [%rd72];
	add.s64 	%rd73, %rd2, %rd71;
	ld.global.f32 	%f47, [%rd73];
	add.f32 	%f48, %f46, %f47;
	add.s64 	%rd74, %rd1, %rd71;
	st.global.f32 	[%rd74], %f48;
	add.s32 	%r106, %r106, 16;
	shl.b32 	%r76, %r66, 4;
	add.s32 	%r105, %r105, %r76;
	add.s32 	%r104, %r104, %r76;
	add.s32 	%r103, %r103, %r76;
	add.s32 	%r102, %r102, %r76;
	add.s32 	%r101, %r101, %r76;
	add.s32 	%r100, %r100, %r76;
	add.s32 	%r99, %r99, %r76;
	add.s32 	%r98, %r98, %r76;
	add.s32 	%r97, %r97, %r76;
	add.s32 	%r96, %r96, %r76;
	add.s32 	%r95, %r95, %r76;
	add.s32 	%r94, %r94, %r76;
	add.s32 	%r93, %r93, %r76;
	add.s32 	%r92, %r92, %r76;
	add.s32 	%r91, %r91, %r76;
	add.s32 	%r90, %r90, %r76;
	setp.ne.s32 	%p5, %r106, 0;
	@%p5 bra 	$L__BB2_3;
$L__BB2_4:
	setp.eq.s32 	%p6, %r4, 0;
	@%p6 bra 	$L__BB2_13;
	and.b32  	%r57, %r66, 7;
	setp.lt.u32 	%p7, %r4, 8;
	@%p7 bra 	$L__BB2_7;
	mad.lo.s32 	%r77, %r108, %r66, %r3;
	mul.wide.u32 	%rd75, %r77, 4;
	add.s64 	%rd76, %rd3, %rd75;
	ld.global.f32 	%f49, [%rd76];
	add.s64 	%rd77, %rd2, %rd75;
	ld.global.f32 	%f50, [%rd77];
	add.f32 	%f51, %f49, %f50;
	add.s64 	%rd78, %rd1, %rd75;
	st.global.f32 	[%rd78], %f51;
	add.s32 	%r78, %r77, %r66;
	mul.wide.u32 	%rd79, %r78, 4;
	add.s64 	%rd80, %rd3, %rd79;
	ld.global.f32 	%f52, [%rd80];
	add.s64 	%rd81, %rd2, %rd79;
	ld.global.f32 	%f53, [%rd81];
	add.f32 	%f54, %f52, %f53;
	add.s64 	%rd82, %rd1, %rd79;
	st.global.f32 	[%rd82], %f54;
	add.s32 	%r79, %r78, %r66;
	mul.wide.u32 	%rd83, %r79, 4;
	add.s64 	%rd84, %rd3, %rd83;
	ld.global.f32 	%f55, [%rd84];
	add.s64 	%rd85, %rd2, %rd83;
	ld.global.f32 	%f56, [%rd85];
	add.f32 	%f57, %f55, %f56;
	add.s64 	%rd86, %rd1, %rd83;
	st.global.f32 	[%rd86], %f57;
	add.s32 	%r80, %r79, %r66;
	mul.wide.u32 	%rd87, %r80, 4;
	add.s64 	%rd88, %rd3, %rd87;
	ld.global.f32 	%f58, [%rd88];
	add.s64 	%rd89, %rd2, %rd87;
	ld.global.f32 	%f59, [%rd89];
	add.f32 	%f60, %f58, %f59;
	add.s64 	%rd90, %rd1, %rd87;
	st.global.f32 	[%rd90], %f60;
	add.s32 	%r81, %r80, %r66;
	mul.wide.u32 	%rd91, %r81, 4;
	add.s64 	%rd92, %rd3, %rd91;
	ld.global.f32 	%f61, [%rd92];
	add.s64 	%rd93, %rd2, %rd91;
	ld.global.f32 	%f62, [%rd93];
	add.f32 	%f63, %f61, %f62;
	add.s64 	%rd94, %rd1, %rd91;
	st.global.f32 	[%rd94], %f63;
	add.s32 	%r82, %r81, %r66;
	mul.wide.u32 	%rd95, %r82, 4;
	add.s64 	%rd96, %rd3, %rd95;
	ld.global.f32 	%f64, [%rd96];
	add.s64 	%rd97, %rd2, %rd95;
	ld.global.f32 	%f65, [%rd97];
	add.f32 	%f66, %f64, %f65;
	add.s64 	%rd98, %rd1, %rd95;
	st.global.f32 	[%rd98], %f66;
	add.s32 	%r83, %r82, %r66;
	mul.wide.u32 	%rd99, %r83, 4;
	add.s64 	%rd100, %rd3, %rd99;
	ld.global.f32 	%f67, [%rd100];
	add.s64 	%rd101, %rd2, %rd99;
	ld.global.f32 	%f68, [%rd101];
	add.f32 	%f69, %f67, %f68;
	add.s64 	%rd102, %rd1, %rd99;
	st.global.f32 	[%rd102], %f69;
	add.s32 	%r84, %r83, %r66;
	mul.wide.u32 	%rd103, %r84, 4;
	add.s64 	%rd104, %rd3, %rd103;
	ld.global.f32 	%f70, [%rd104];
	add.s64 	%rd105, %rd2, %rd103;
	ld.global.f32 	%f71, [%rd105];
	add.f32 	%f72, %f70, %f71;
	add.s64 	%rd106, %rd1, %rd103;
	st.global.f32 	[%rd106], %f72;
	add.s32 	%r108, %r108, 8;
$L__BB2_7:
	setp.eq.s32 	%p8, %r57, 0;
	@%p8 bra 	$L__BB2_13;
	and.b32  	%r60, %r66, 3;
	setp.lt.u32 	%p9, %r57, 4;
	@%p9 bra 	$L__BB2_10;
	mad.lo.s32 	%r85, %r108, %r66, %r3;
	mul.wide.u32 	%rd107, %r85, 4;
	add.s64 	%rd108, %rd3, %rd107;
	ld.global.f32 	%f73, [%rd108];
	add.s64 	%rd109, %rd2, %rd107;
	ld.global.f32 	%f74, [%rd109];
	add.f32 	%f75, %f73, %f74;
	add.s64 	%rd110, %rd1, %rd107;
	st.global.f32 	[%rd110], %f75;
	add.s32 	%r86, %r85, %r66;
	mul.wide.u32 	%rd111, %r86, 4;
	add.s64 	%rd112, %rd3, %rd111;
	ld.global.f32 	%f76, [%rd112];
	add.s64 	%rd113, %rd2, %rd111;
	ld.global.f32 	%f77, [%rd113];
	add.f32 	%f78, %f76, %f77;
	add.s64 	%rd114, %rd1, %rd111;
	st.global.f32 	[%rd114], %f78;
	add.s32 	%r87, %r86, %r66;
	mul.wide.u32 	%rd115, %r87, 4;
	add.s64 	%rd116, %rd3, %rd115;
	ld.global.f32 	%f79, [%rd116];
	add.s64 	%rd117, %rd2, %rd115;
	ld.global.f32 	%f80, [%rd117];
	add.f32 	%f81, %f79, %f80;
	add.s64 	%rd118, %rd1, %rd115;
	st.global.f32 	[%rd118], %f81;
	add.s32 	%r88, %r87, %r66;
	mul.wide.u32 	%rd119, %r88, 4;
	add.s64 	%rd120, %rd3, %rd119;
	ld.global.f32 	%f82, [%rd120];
	add.s64 	%rd121, %rd2, %rd119;
	ld.global.f32 	%f83, [%rd121];
	add.f32 	%f84, %f82, %f83;
	add.s64 	%rd122, %rd1, %rd119;
	st.global.f32 	[%rd122], %f84;
	add.s32 	%r108, %r108, 4;
$L__BB2_10:
	setp.eq.s32 	%p10, %r60, 0;
	@%p10 bra 	$L__BB2_13;
	mad.lo.s32 	%r89, %r108, %r66, %r3;
	mul.wide.u32 	%rd126, %r89, 4;
	mul.wide.u32 	%rd5, %r66, 4;
	neg.s32 	%r110, %r60;
$L__BB2_12:
	.pragma "nounroll";
	add.s64 	%rd123, %rd3, %rd126;
	ld.global.f32 	%f85, [%rd123];
	add.s64 	%rd124, %rd2, %rd126;
	ld.global.f32 	%f86, [%rd124];
	add.f32 	%f87, %f85, %f86;
	add.s64 	%rd125, %rd1, %rd126;
	st.global.f32 	[%rd125], %f87;
	add.s64 	%rd126, %rd126, %rd5;
	add.s32 	%r110, %r110, 1;
	setp.ne.s32 	%p11, %r110, 0;
	@%p11 bra 	$L__BB2_12;
$L__BB2_13:
	ret;

}


// ===== COMPILED SASS (sm_100) =====

	.target	sm_100

	.elftype	@"ET_EXEC"


//--------------------- .note.nv.tkinfo           --------------------------
	.section	.note.nv.tkinfo,"",@"SHT_NOTE"
	.sectionflags	@"SHF_NOTE_NV_TKINFO"
	.tkinfo
        /*0018*/ 	.word	0x00000002
        /*0030*/ 	.string	""
        /*0030*/ 	.string	"ptxas"
        /*0030*/ 	.string	"Cuda compilation tools, release 13.0, V13.0.88"
        /*0030*/ 	.string	"Build cuda_13.0.r13.0/compiler.36424714_0"
        /*0030*/ 	.string	"-arch sm_100 -m 64 "



//--------------------- .note.nv.cuinfo           --------------------------
	.section	.note.nv.cuinfo,"",@"SHT_NOTE"
	.sectionflags	@"SHF_NOTE_NV_CUINFO"
        /*0018*/ 	.short	0x0002
        /*001a*/ 	.short	0x0064
        /*001c*/ 	.short	0x0082
	.zero		2


//--------------------- .nv.info                  --------------------------
	.section	.nv.info,"",@"SHT_CUDA_INFO"
	.align	4


	//----- nvinfo : EIATTR_REGCOUNT
	.align		4
        /*0000*/ 	.byte	0x04, 0x2f
        /*0002*/ 	.short	(.L_1 - .L_0)
	.align		4
.L_0:
        /*0004*/ 	.word	index@(_Z21MatrixAdd_RowParallelPKfS0_Pfi)
        /*0008*/ 	.word	0x00000016


	//----- nvinfo : EIATTR_FRAME_SIZE
	.align		4
.L_1:
        /*000c*/ 	.byte	0x04, 0x11
        /*000e*/ 	.short	(.L_3 - .L_2)
	.align		4
.L_2:
        /*0010*/ 	.word	index@(_Z21MatrixAdd_RowParallelPKfS0_Pfi)
        /*0014*/ 	.word	0x00000000


	//----- nvinfo : EIATTR_REGCOUNT
	.align		4
.L_3:
        /*0018*/ 	.byte	0x04, 0x2f
        /*001a*/ 	.short	(.L_5 - .L_4)
	.align		4
.L_4:
        /*001c*/ 	.word	index@(_Z25MatrixAdd_ElementParallelPKfS0_Pfi)
        /*0020*/ 	.word	0x0000000c


	//----- nvinfo : EIATTR_FRAME_SIZE
	.align		4
.L_5:
        /*0024*/ 	.byte	0x04, 0x11
        /*0026*/ 	.short	(.L_7 - .L_6)
	.align		4
.L_6:
        /*0028*/ 	.word	index@(_Z25MatrixAdd_ElementParallelPKfS0_Pfi)
        /*002c*/ 	.word	0x00000000


	//----- nvinfo : EIATTR_REGCOUNT
	.align		4
.L_7:
        /*0030*/ 	.byte	0x04, 0x2f
        /*0032*/ 	.short	(.L_9 - .L_8)
	.align		4
.L_8:
        /*0034*/ 	.word	index@(_Z24MatrixAdd_ColumnParallelPKfS0_Pfi)
        /*0038*/ 	.word	0x00000020


	//----- nvinfo : EIATTR_FRAME_SIZE
	.align		4
.L_9:
        /*003c*/ 	.byte	0x04, 0x11
        /*003e*/ 	.short	(.L_11 - .L_10)
	.align		4
.L_10:
        /*0040*/ 	.word	index@(_Z24MatrixAdd_ColumnParallelPKfS0_Pfi)
        /*0044*/ 	.word	0x00000000


	//----- nvinfo : EIATTR_MIN_STACK_SIZE
	.align		4
.L_11:
        /*0048*/ 	.byte	0x04, 0x12
        /*004a*/ 	.short	(.L_13 - .L_12)
	.align		4
.L_12:
        /*004c*/ 	.word	index@(_Z24MatrixAdd_ColumnParallelPKfS0_Pfi)
        /*0050*/ 	.word	0x00000000


	//----- nvinfo : EIATTR_MIN_STACK_SIZE
	.align		4
.L_13:
        /*0054*/ 	.byte	0x04, 0x12
        /*0056*/ 	.short	(.L_15 - .L_14)
	.align		4
.L_14:
        /*0058*/ 	.word	index@(_Z25MatrixAdd_ElementParallelPKfS0_Pfi)
        /*005c*/ 	.word	0x00000000


	//----- nvinfo : EIATTR_MIN_STACK_SIZE
	.align		4
.L_15:
        /*0060*/ 	.byte	0x04, 0x12
        /*0062*/ 	.short	(.L_17 - .L_16)
	.align		4
.L_16:
        /*0064*/ 	.word	index@(_Z21MatrixAdd_RowParallelPKfS0_Pfi)
        /*0068*/ 	.word	0x00000000
.L_17:


//--------------------- .nv.compat                --------------------------
	.section	.nv.compat,"",@"SHT_CUDA_COMPAT_INFO"
	.align	4
        /*0000*/ 	.byte	0x02, 0x09, 0x00, 0x00, 0x02, 0x02, 0x01, 0x00, 0x02, 0x05, 0x05, 0x00, 0x03, 0x07, 0x01, 0x01
        /*0010*/ 	.byte	0x02, 0x03, 0x00, 0x00, 0x02, 0x06, 0x01, 0x00, 0x04, 0x0b, 0x08, 0x00, 0x09, 0x00, 0x00, 0x00
        /*0020*/ 	.byte	0x00, 0x00, 0x00, 0x00


//--------------------- .nv.info._Z24MatrixAdd_ColumnParallelPKfS0_Pfi --------------------------
	.section	.nv.info._Z24MatrixAdd_ColumnParallelPKfS0_Pfi,"",@"SHT_CUDA_INFO"
	.sectionflags	@""
	.align	4


	//----- nvinfo : EIATTR_CUDA_API_VERSION
	.align		4
        /*0000*/ 	.byte	0x04, 0x37
        /*0002*/ 	.short	(.L_19 - .L_18)
.L_18:
        /*0004*/ 	.word	0x00000082


	//----- nvinfo : EIATTR_KPARAM_INFO
	.align		4
.L_19:
        /*0008*/ 	.byte	0x04, 0x17
        /*000a*/ 	.short	(.L_21 - .L_20)
.L_20:
        /*000c*/ 	.word	0x00000000
        /*0010*/ 	.short	0x0003
        /*0012*/ 	.short	0x0018
        /*0014*/ 	.byte	0x00, 0xf0, 0x11, 0x00


	//----- nvinfo : EIATTR_KPARAM_INFO
	.align		4
.L_21:
        /*0018*/ 	.byte	0x04, 0x17
        /*001a*/ 	.short	(.L_23 - .L_22)
.L_22:
        /*001c*/ 	.word	0x00000000
        /*0020*/ 	.short	0x0002
        /*0022*/ 	.short	0x0010
        /*0024*/ 	.byte	0x00, 0xf5, 0x21, 0x00


	//----- nvinfo : EIATTR_KPARAM_INFO
	.align		4
.L_23:
        /*0028*/ 	.byte	0x04, 0x17
        /*002a*/ 	.short	(.L_25 - .L_24)
.L_24:
        /*002c*/ 	.word	0x00000000
        /*0030*/ 	.short	0x0001
        /*0032*/ 	.short	0x0008
        /*0034*/ 	.byte	0x00, 0xf5, 0x21, 0x00


	//----- nvinfo : EIATTR_KPARAM_INFO
	.align		4
.L_25:
        /*0038*/ 	.byte	0x04, 0x17
        /*003a*/ 	.short	(.L_27 - .L_26)
.L_26:
        /*003c*/ 	.word	0x00000000
        /*0040*/ 	.short	0x0000
        /*0042*/ 	.short	0x0000
        /*0044*/ 	.byte	0x00, 0xf5, 0x21, 0x00


	//----- nvinfo : EIATTR_SPARSE_MMA_MASK
	.align		4
.L_27:
        /*0048*/ 	.byte	0x03, 0x50
        /*004a*/ 	.short	0x0000


	//----- nvinfo : EIATTR_MAXREG_COUNT
	.align		4
        /*004c*/ 	.byte	0x03, 0x1b
        /*004e*/ 	.short	0x00ff


	//----- nvinfo : EIATTR_MERCURY_ISA_VERSION
	.align		4
        /*0050*/ 	.byte	0x03, 0x5f
        /*0052*/ 	.short	0x0101


	//----- nvinfo : EIATTR_VRC_CTA_INIT_COUNT
	.align		4
        /*0054*/ 	.byte	0x02, 0x4a
	.zero		1
	.zero		1


	//----- nvinfo : EIATTR_EXIT_INSTR_OFFSETS
	.align		4
        /*0058*/ 	.byte	0x04, 0x1c
        /*005a*/ 	.short	(.L_29 - .L_28)


	//   ....[0]....
.L_28:
        /*005c*/ 	.word	0x000000a0


	//   ....[1]....
        /*0060*/ 	.word	0x00000c50


	//   ....[2]....
        /*0064*/ 	.word	0x000010f0


	//   ....[3]....
        /*0068*/ 	.word	0x00001390


	//   ....[4]....
        /*006c*/ 	.word	0x000014e0


	//----- nvinfo : EIATTR_CBANK_PARAM_SIZE
	.align		4
.L_29:
        /*0070*/ 	.byte	0x03, 0x19
        /*0072*/ 	.short	0x001c


	//----- nvinfo : EIATTR_PARAM_CBANK
	.align		4
        /*0074*/ 	.byte	0x04, 0x0a
        /*0076*/ 	.short	(.L_31 - .L_30)
	.align		4
.L_30:
        /*0078*/ 	.word	index@(.nv.constant0._Z24MatrixAdd_ColumnParallelPKfS0_Pfi)
        /*007c*/ 	.short	0x0380
        /*007e*/ 	.short	0x001c


	//----- nvinfo : EIATTR_SW_WAR
	.align		4
.L_31:
        /*0080*/ 	.byte	0x04, 0x36
        /*0082*/ 	.short	(.L_33 - .L_32)
.L_32:
        /*0084*/ 	.word	0x00000008
.L_33:


//--------------------- .nv.info._Z25MatrixAdd_ElementParallelPKfS0_Pfi --------------------------
	.section	.nv.info._Z25MatrixAdd_ElementParallelPKfS0_Pfi,"",@"SHT_CUDA_INFO"
	.sectionflags	@""
	.align	4


	//----- nvinfo : EIATTR_CUDA_API_VERSION
	.align		4
        /*0000*/ 	.byte	0x04, 0x37
        /*0002*/ 	.short	(.L_35 - .L_34)
.L_34:
        /*0004*/ 	.word	0x00000082


	//----- nvinfo : EIATTR_KPARAM_INFO
	.align		4
.L_35:
        /*0008*/ 	.byte	0x04, 0x17
        /*000a*/ 	.short	(.L_37 - .L_36)
.L_36:
        /*000c*/ 	.word	0x00000000
        /*0010*/ 	.short	0x0003
        /*0012*/ 	.short	0x0018
        /*0014*/ 	.byte	0x00, 0xf0, 0x11, 0x00


	//----- nvinfo : EIATTR_KPARAM_INFO
	.align		4
.L_37:
        /*0018*/ 	.byte	0x04, 0x17
        /*001a*/ 	.short	(.L_39 - .L_38)
.L_38:
        /*001c*/ 	.word	0x00000000
        /*0020*/ 	.short	0x0002
        /*0022*/ 	.short	0x0010
        /*0024*/ 	.byte	0x00, 0xf5, 0x21, 0x00


	//----- nvinfo : EIATTR_KPARAM_INFO
	.align		4
.L_39:
        /*0028*/ 	.byte	0x04, 0x17
        /*002a*/ 	.short	(.L_41 - .L_40)
.L_40:
        /*002c*/ 	.word	0x00000000
        /*0030*/ 	.short	0x0001
        /*0032*/ 	.short	0x0008
        /*0034*/ 	.byte	0x00, 0xf5, 0x21, 0x00


	//----- nvinfo : EIATTR_KPARAM_INFO
	.align		4
.L_41:
        /*0038*/ 	.byte	0x04, 0x17
        /*003a*/ 	.short	(.L_43 - .L_42)
.L_42:
        /*003c*/ 	.word	0x00000000
        /*0040*/ 	.short	0x0000
        /*0042*/ 	.short	0x0000
        /*0044*/ 	.byte	0x00, 0xf5, 0x21, 0x00


	//----- nvinfo : EIATTR_SPARSE_MMA_MASK
	.align		4
.L_43:
        /*0048*/ 	.byte	0x03, 0x50
        /*004a*/ 	.short	0x0000


	//----- nvinfo : EIATTR_MAXREG_COUNT
	.align		4
        /*004c*/ 	.byte	0x03, 0x1b
        /*004e*/ 	.short	0x00ff


	//----- nvinfo : EIATTR_MERCURY_ISA_VERSION
	.align		4
        /*0050*/ 	.byte	0x03, 0x5f
        /*0052*/ 	.short	0x0101


	//----- nvinfo : EIATTR_VRC_CTA_INIT_COUNT
	.align		4
        /*0054*/ 	.byte	0x02, 0x4a
	.zero		1
	.zero		1


	//----- nvinfo : EIATTR_EXIT_INSTR_OFFSETS
	.align		4
        /*0058*/ 	.byte	0x04, 0x1c
        /*005a*/ 	.short	(.L_45 - .L_44)


	//   ....[0]....
.L_44:
        /*005c*/ 	.word	0x000000c0


	//   ....[1]....
        /*0060*/ 	.word	0x00000190


	//----- nvinfo : EIATTR_CBANK_PARAM_SIZE
	.align		4
.L_45:
        /*0064*/ 	.byte	0x03, 0x19
        /*0066*/ 	.short	0x001c


	//----- nvinfo : EIATTR_PARAM_CBANK
	.align		4
        /*0068*/ 	.byte	0x04, 0x0a
        /*006a*/ 	.short	(.L_47 - .L_46)
	.align		4
.L_46:
        /*006c*/ 	.word	index@(.nv.constant0._Z25MatrixAdd_ElementParallelPKfS0_Pfi)
        /*0070*/ 	.short	0x0380
        /*0072*/ 	.short	0x001c


	//----- nvinfo : EIATTR_SW_WAR
	.align		4
.L_47:
        /*0074*/ 	.byte	0x04, 0x36
        /*0076*/ 	.short	(.L_49 - .L_48)
.L_48:
        /*0078*/ 	.word	0x00000008
.L_49:


//--------------------- .nv.info._Z21MatrixAdd_RowParallelPKfS0_Pfi --------------------------
	.section	.nv.info._Z21MatrixAdd_RowParallelPKfS0_Pfi,"",@"SHT_CUDA_INFO"
	.sectionflags	@""
	.align	4


	//----- nvinfo : EIATTR_CUDA_API_VERSION
	.align		4
        /*0000*/ 	.byte	0x04, 0x37
        /*0002*/ 	.short	(.L_51 - .L_50)
.L_50:
        /*0004*/ 	.word	0x00000082


	//----- nvinfo : EIATTR_KPARAM_INFO
	.align		4
.L_51:
        /*0008*/ 	.byte	0x04, 0x17
        /*000a*/ 	.short	(.L_53 - .L_52)
.L_52:
        /*000c*/ 	.word	0x00000000
        /*0010*/ 	.short	0x0003
        /*0012*/ 	.short	0x0018
        /*0014*/ 	.byte	0x00, 0xf0, 0x11, 0x00


	//----- nvinfo : EIATTR_KPARAM_INFO
	.align		4
.L_53:
        /*0018*/ 	.byte	0x04, 0x17
        /*001a*/ 	.short	(.L_55 - .L_54)
.L_54:
        /*001c*/ 	.word	0x00000000
        /*0020*/ 	.short	0x0002
        /*0022*/ 	.short	0x0010
        /*0024*/ 	.byte	0x00, 0xf5, 0x21, 0x00


	//----- nvinfo : EIATTR_KPARAM_INFO
	.align		4
.L_55:
        /*0028*/ 	.byte	0x04, 0x17
        /*002a*/ 	.short	(.L_57 - .L_56)
.L_56:
        /*002c*/ 	.word	0x00000000
        /*0030*/ 	.short	0x0001
        /*0032*/ 	.short	0x0008
        /*0034*/ 	.byte	0x00, 0xf5, 0x21, 0x00


	//----- nvinfo : EIATTR_KPARAM_INFO
	.align		4
.L_57:
        /*0038*/ 	.byte	0x04, 0x17
        /*003a*/ 	.short	(.L_59 - .L_58)
.L_58:
        /*003c*/ 	.word	0x00000000
        /*0040*/ 	.short	0x0000
        /*0042*/ 	.short	0x0000
        /*0044*/ 	.byte	0x00, 0xf5, 0x21, 0x00


	//----- nvinfo : EIATTR_SPARSE_MMA_MASK
	.align		4
.L_59:
        /*0048*/ 	.byte	0x03, 0x50
        /*004a*/ 	.short	0x0000


	//----- nvinfo : EIATTR_MAXREG_COUNT
	.align		4
        /*004c*/ 	.byte	0x03, 0x1b
        /*004e*/ 	.short	0x00ff


	//----- nvinfo : EIATTR_MERCURY_ISA_VERSION
	.align		4
        /*0050*/ 	.byte	0x03, 0x5f
        /*0052*/ 	.short	0x0101


	//----- nvinfo : EIATTR_VRC_CTA_INIT_COUNT
	.align		4
        /*0054*/ 	.byte	0x02, 0x4a
	.zero		1
	.zero		1


	//----- nvinfo : EIATTR_EXIT_INSTR_OFFSETS
	.align		4
        /*0058*/ 	.byte	0x04, 0x1c
        /*005a*/ 	.short	(.L_61 - .L_60)


	//   ....[0]....
.L_60:
        /*005c*/ 	.word	0x00000080


	//   ....[1]....
        /*0060*/ 	.word	0x00000680


	//   ....[2]....
        /*0064*/ 	.word	0x00000950


	//   ....[3]....
        /*0068*/ 	.word	0x00000b20


	//   ....[4]....
        /*006c*/ 	.word	0x00000c30


	//----- nvinfo : EIATTR_CBANK_PARAM_SIZE
	.align		4
.L_61:
        /*0070*/ 	.byte	0x03, 0x19
        /*0072*/ 	.short	0x001c


	//----- nvinfo : EIATTR_PARAM_CBANK
	.align		4
        /*0074*/ 	.byte	0x04, 0x0a
        /*0076*/ 	.short	(.L_63 - .L_62)
	.align		4
.L_62:
        /*0078*/ 	.word	index@(.nv.constant0._Z21MatrixAdd_RowParallelPKfS0_Pfi)
        /*007c*/ 	.short	0x0380
        /*007e*/ 	.short	0x001c


	//----- nvinfo : EIATTR_SW_WAR
	.align		4
.L_63:
        /*0080*/ 	.byte	0x04, 0x36
        /*0082*/ 	.short	(.L_65 - .L_64)
.L_64:
        /*0084*/ 	.word	0x00000008
.L_65:


//--------------------- .nv.callgraph             --------------------------
	.section	.nv.callgraph,"",@"SHT_CUDA_CALLGRAPH"
	.align	4
	.sectionentsize	8
	.align		4
        /*0000*/ 	.word	0x00000000
	.align		4
        /*0004*/ 	.word	0xffffffff
	.align		4
        /*0008*/ 	.word	0x00000000
	.align		4
        /*000c*/ 	.word	0xfffffffe
	.align		4
        /*0010*/ 	.word	0x00000000
	.align		4
        /*0014*/ 	.word	0xfffffffd
	.align		4
        /*0018*/ 	.word	0x00000000
	.align		4
        /*001c*/ 	.word	0xfffffffc


//--------------------- .text._Z24MatrixAdd_ColumnParallelPKfS0_Pfi --------------------------
	.section	.text._Z24MatrixAdd_ColumnParallelPKfS0_Pfi,"ax",@progbits
	.align	128
        .global         _Z24MatrixAdd_ColumnParallelPKfS0_Pfi
        .type           _Z24MatrixAdd_ColumnParallelPKfS0_Pfi,@function
        .size           _Z24MatrixAdd_ColumnParallelPKfS0_Pfi,(.L_x_13 - _Z24MatrixAdd_ColumnParallelPKfS0_Pfi)
        .other          _Z24MatrixAdd_ColumnParallelPKfS0_Pfi,@"STO_CUDA_ENTRY STV_DEFAULT"
_Z24MatrixAdd_ColumnParallelPKfS0_Pfi:
.text._Z24MatrixAdd_ColumnParallelPKfS0_Pfi:
[----:B------:R-:W-:Y:S01]  /*0000*/  LDC R1, c[0x0][0x37c] ;  /* 0x0000df00ff017b82 */ /* 0x000fe20000000800 */
[----:B------:R-:W0:Y:S07]  /*0010*/  S2R R7, SR_TID.Y ;  /* 0x0000000000077919 */ /* 0x000e2e0000002200 */
[----:B------:R-:W1:Y:S01]  /*0020*/  S2UR UR4, SR_CTAID.Y ;  /* 0x00000000000479c3 */ /* 0x000e620000002600 */
[----:B------:R-:W1:Y:S01]  /*0030*/  LDCU UR5, c[0x0][0x364] ;  /* 0x00006c80ff0577ac */ /* 0x000e620008000800 */
[----:B------:R-:W2:Y:S02]  /*0040*/  LDCU UR7, c[0x0][0x398] ;  /* 0x00007300ff0777ac */ /* 0x000ea40008000800 */
[----:B--2---:R-:W-:Y:S01]  /*0050*/  MOV R0, UR7 ;  /* 0x0000000700007c02 */ /* 0x004fe20008000f00 */
[----:B-1----:R-:W-:-:S03]  /*0060*/  UIMAD UR4, UR4, UR5, URZ ;  /* 0x00000005040472a4 */ /* 0x002fc6000f8e02ff */
[----:B------:R-:W-:-:S03]  /*0070*/  ISETP.GE.AND P0, PT, R0, 0x1, PT ;  /* 0x000000010000780c */ /* 0x000fc60003f06270 */
[----:B0-----:R-:W-:-:S04]  /*0080*/  IADD3 R0, PT, PT, R7, UR4, RZ ;  /* 0x0000000407007c10 */ /* 0x001fc8000fffe0ff */
[----:B------:R-:W-:-:S13]  /*0090*/  ISETP.GE.OR P0, PT, R0, UR7, !P0 ;  /* 0x0000000700007c0c */ /* 0x000fda000c706670 */
[----:B------:R-:W-:Y:S05]  /*00a0*/  @P0 EXIT ;  /* 0x000000000000094d */ /* 0x000fea0003800000 */
[----:B------:R-:W-:Y:S01]  /*00b0*/  MOV R2, UR7 ;  /* 0x0000000700027c02 */ /* 0x000fe20008000f00 */
[----:B------:R-:W0:Y:S01]  /*00c0*/  LDCU.64 UR8, c[0x0][0x358] ;  /* 0x00006b00ff0877ac */ /* 0x000e220008000a00 */
[----:B------:R-:W-:Y:S02]  /*00d0*/  HFMA2 R3, -RZ, RZ, 0, 0 ;  /* 0x00000000ff037431 */ /* 0x000fe400000001ff */
[----:B------:R-:W-:-:S04]  /*00e0*/  IADD3 R2, PT, PT, R2, -0x1, RZ ;  /* 0xffffffff02027810 */ /* 0x000fc80007ffe0ff */
[----:B------:R-:W-:Y:S02]  /*00f0*/  ISETP.GE.U32.AND P0, PT, R2, 0xf, PT ;  /* 0x0000000f0200780c */ /* 0x000fe40003f06070 */
[----:B------:R-:W-:-:S04]  /*0100*/  MOV R2, UR7 ;  /* 0x0000000700027c02 */ /* 0x000fc80008000f00 */
[----:B------:R-:W-:-:S07]  /*0110*/  LOP3.LUT R2, R2, 0xf, RZ, 0xc0, !PT ;  /* 0x0000000f02027812 */ /* 0x000fce00078ec0ff */
[----:B0-----:R-:W-:Y:S05]  /*0120*/  @!P0 BRA `(.L_x_0) ;  /* 0x0000000800c48947 */ /* 0x001fea0003800000 */
[----:B------:R-:W-:Y:S01]  /*0130*/  MOV R11, UR7 ;  /* 0x00000007000b7c02 */ /* 0x000fe20008000f00 */
[----:B------:R-:W-:Y:S02]  /*0140*/  ULOP3.LUT UR5, UR7, 0x7ffffff0, URZ, 0xc0, !UPT ;  /* 0x7ffffff007057892 */ /* 0x000fe4000f8ec0ff */
[----:B------:R-:W-:Y:S02]  /*0150*/  MOV R23, UR7 ;  /* 0x0000000700177c02 */ /* 0x000fe40008000f00 */
[----:B------:R-:W-:Y:S01]  /*0160*/  MOV R25, UR7 ;  /* 0x0000000700197c02 */ /* 0x000fe20008000f00 */
[--C-:B------:R-:W-:Y:S01]  /*0170*/  IMAD R26, R11, 0x5, R0.reuse ;  /* 0x000000050b1a7824 */ /* 0x100fe200078e0200 */
[----:B------:R-:W-:Y:S01]  /*0180*/  MOV R27, UR7 ;  /* 0x00000007001b7c02 */ /* 0x000fe20008000f00 */
[--C-:B------:R-:W-:Y:S01]  /*0190*/  IMAD R11, R23, 0xa, R0.reuse ;  /* 0x0000000a170b7824 */ /* 0x100fe200078e0200 */
[----:B------:R-:W-:Y:S01]  /*01a0*/  MOV R4, UR4 ;  /* 0x0000000400047c02 */ /* 0x000fe20008000f00 */
[--C-:B------:R-:W-:Y:S01]  /*01b0*/  IMAD R23, R25, 0xb, R0.reuse ;  /* 0x0000000b19177824 */ /* 0x100fe200078e0200 */
[----:B------:R-:W-:Y:S01]  /*01c0*/  MOV R5, UR7 ;  /* 0x0000000700057c02 */ /* 0x000fe20008000f00 */
[--C-:B------:R-:W-:Y:S01]  /*01d0*/  IMAD R25, R27, 0xc, R0.reuse ;  /* 0x0000000c1b197824 */ /* 0x100fe200078e0200 */
[----:B------:R-:W-:Y:S01]  /*01e0*/  MOV R9, UR7 ;  /* 0x0000000700097c02 */ /* 0x000fe20008000f00 */
[----:B------:R-:W-:Y:S01]  /*01f0*/  UIADD3 UR6, UPT, UPT, -UR5, URZ, URZ ;  /* 0x000000ff05067290 */ /* 0x000fe2000fffe1ff */
[----:B------:R-:W-:Y:S01]  /*0200*/  MOV R15, UR7 ;  /* 0x00000007000f7c02 */ /* 0x000fe20008000f00 */
[----:B------:R-:W-:Y:S01]  /*0210*/  IMAD R5, R5, 0x3, R0 ;  /* 0x0000000305057824 */ /* 0x000fe200078e0200 */
[----:B------:R-:W-:-:S02]  /*0220*/  MOV R17, UR7 ;  /* 0x0000000700117c02 */ /* 0x000fc40008000f00 */
[----:B------:R-:W-:Y:S01]  /*0230*/  MOV R21, UR7 ;  /* 0x0000000700157c02 */ /* 0x000fe20008000f00 */
[--C-:B------:R-:W-:Y:S01]  /*0240*/  IMAD R8, R15, 0x6, R0.reuse ;  /* 0x000000060f087824 */ /* 0x100fe200078e0200 */
        /* <DEDUP_REMOVED lines=8> */
[----:B------:R-:W-:Y:S01]  /*02d0*/  IMAD R22, R13, 0xf, R0 ;  /* 0x0000000f0d167824 */ /* 0x000fe200078e0200 */
[----:B------:R-:W-:-:S02]  /*02e0*/  IADD3 R7, PT, PT, R4, UR7, R7 ;  /* 0x0000000704077c10 */ /* 0x000fc4000fffe007 */
[-C--:B------:R-:W-:Y:S01]  /*02f0*/  LEA R6, R9, R0.reuse, 0x2 ;  /* 0x0000000009067211 */ /* 0x080fe200078e10ff */
[----:B------:R-:W-:Y:S01]  /*0300*/  IMAD R9, R17, 0x7, R0 ;  /* 0x0000000711097824 */ /* 0x000fe200078e0200 */
[-C--:B------:R-:W-:Y:S02]  /*0310*/  MOV R4, R0.reuse ;  /* 0x0000000000047202 */ /* 0x080fe40000000f00 */
[-C--:B------:R-:W-:Y:S02]  /*0320*/  LEA R3, R3, R0.reuse, 0x1 ;  /* 0x0000000003037211 */ /* 0x080fe400078e08ff */
[----:B------:R-:W-:-:S07]  /*0330*/  LEA R10, R19, R0, 0x3 ;  /* 0x00000000130a7211 */ /* 0x000fce00078e18ff */
.L_x_1:
[----:B------:R-:W0:Y:S08]  /*0340*/  LDC.64 R16, c[0x0][0x380] ;  /* 0x0000e000ff107b82 */ /* 0x000e300000000a00 */
[----:B------:R-:W1:Y:S01]  /*0350*/  LDC.64 R14, c[0x0][0x388] ;  /* 0x0000e200ff0e7b82 */ /* 0x000e620000000a00 */
[----:B0-----:R-:W-:-:S06]  /*0360*/  IMAD.WIDE.U32 R18, R4, 0x4, R16 ;  /* 0x0000000404127825 */ /* 0x001fcc00078e0010 */
[----:B------:R-:W2:Y:S01]  /*0370*/  LDG.E R18, desc[UR8][R18.64] ;  /* 0x0000000812127981 */ /* 0x000ea2000c1e1900 */
[----:B-1----:R-:W-:-:S05]  /*0380*/  IMAD.WIDE.U32 R12, R4, 0x4, R14 ;  /* 0x00000004040c7825 */ /* 0x002fca00078e000e */
[----:B------:R0:W2:Y:S02]  /*0390*/  LDG.E R21, desc[UR8][R12.64] ;  /* 0x000000080c157981 */ /* 0x0000a4000c1e1900 */
[----:B0-----:R-:W0:Y:S01]  /*03a0*/  LDC.64 R12, c[0x0][0x390] ;  /* 0x0000e400ff0c7b82 */ /* 0x001e220000000a00 */
[----:B--2---:R-:W-:Y:S01]  /*03b0*/  FADD R28, R18, R21 ;  /* 0x00000015121c7221 */ /* 0x004fe20000000000 */
[----:B0-----:R-:W-:-:S04]  /*03c0*/  IMAD.WIDE.U32 R20, R4, 0x4, R12 ;  /* 0x0000000404147825 */ /* 0x001fc800078e000c */
[C---:B------:R-:W-:Y:S01]  /*03d0*/  IMAD.WIDE.U32 R18, R7.reuse, 0x4, R14 ;  /* 0x0000000407127825 */ /* 0x040fe200078e000e */
[----:B------:R0:W-:Y:S05]  /*03e0*/  STG.E desc[UR8][R20.64], R28 ;  /* 0x0000001c14007986 */ /* 0x0001ea000c101908 */
[----:B------:R-:W2:Y:S01]  /*03f0*/  LDG.E R19, desc[UR8][R18.64] ;  /* 0x0000000812137981 */ /* 0x000ea2000c1e1900 */
[----:B0-----:R-:W-:-:S06]  /*0400*/  IMAD.WIDE.U32 R20, R7, 0x4, R16 ;  /* 0x0000000407147825 */ /* 0x001fcc00078e0010 */
[----:B------:R-:W2:Y:S02]  /*0410*/  LDG.E R20, desc[UR8][R20.64] ;  /* 0x0000000814147981 */ /* 0x000ea4000c1e1900 */
[----:B--2---:R-:W-:Y:S01]  /*0420*/  FADD R28, R20, R19 ;  /* 0x00000013141c7221 */ /* 0x004fe20000000000 */
[----:B------:R-:W-:-:S04]  /*0430*/  IMAD.WIDE.U32 R20, R7, 0x4, R12 ;  /* 0x0000000407147825 */ /* 0x000fc800078e000c */
[C---:B------:R-:W-:Y:S01]  /*0440*/  IMAD.WIDE.U32 R18, R3.reuse, 0x4, R16 ;  /* 0x0000000403127825 */ /* 0x040fe200078e0010 */
[----:B------:R0:W-:Y:S04]  /*0450*/  STG.E desc[UR8][R20.64], R28 ;  /* 0x0000001c14007986 */ /* 0x0001e8000c101908 */
[----:B0-----:R0:W2:Y:S02]  /*0460*/  LDG.E R28, desc[UR8][R18.64] ;  /* 0x00000008121c7981 */ /* 0x0010a4000c1e1900 */
[----:B0-----:R-:W-:-:S06]  /*0470*/  IMAD.WIDE.U32 R18, R3, 0x4, R14 ;  /* 0x0000000403127825 */ /* 0x001fcc00078e000e */
[----:B------:R-:W2:Y:S01]  /*0480*/  LDG.E R19, desc[UR8][R18.64] ;  /* 0x0000000812137981 */ /* 0x000ea2000c1e1900 */
[----:B------:R-:W-:-:S04]  /*0490*/  IMAD.WIDE.U32 R20, R3, 0x4, R12 ;  /* 0x0000000403147825 */ /* 0x000fc800078e000c */
[----:B--2---:R-:W-:Y:S01]  /*04a0*/  FADD R28, R28, R19 ;  /* 0x000000131c1c7221 */ /* 0x004fe20000000000 */
[----:B------:R-:W-:-:S04]  /*04b0*/  IMAD.WIDE.U32 R18, R5, 0x4, R14 ;  /* 0x0000000405127825 */ /* 0x000fc800078e000e */
[----:B------:R0:W-:Y:S02]  /*04c0*/  STG.E desc[UR8][R20.64], R28 ;  /* 0x0000001c14007986 */ /* 0x0001e4000c101908 */
[--C-:B0-----:R-:W-:Y:S02]  /*04d0*/  IMAD.WIDE.U32 R20, R5, 0x4, R16.reuse ;  /* 0x0000000405147825 */ /* 0x101fe400078e0010 */
[----:B------:R0:W2:Y:S04]  /*04e0*/  LDG.E R28, desc[UR8][R18.64] ;  /* 0x00000008121c7981 */ /* 0x0000a8000c1e1900 */
[----:B------:R-:W2:Y:S01]  /*04f0*/  LDG.E R20, desc[UR8][R20.64] ;  /* 0x0000000814147981 */ /* 0x000ea2000c1e1900 */
[----:B0-----:R-:W-:-:S04]  /*0500*/  IMAD.WIDE.U32 R18, R6, 0x4, R16 ;  /* 0x0000000406127825 */ /* 0x001fc800078e0010 */
[----:B--2---:R-:W-:Y:S01]  /*0510*/  FADD R28, R20, R28 ;  /* 0x0000001c141c7221 */ /* 0x004fe20000000000 */
[----:B------:R-:W-:-:S05]  /*0520*/  IMAD.WIDE.U32 R20, R5, 0x4, R12 ;  /* 0x0000000405147825 */ /* 0x000fca00078e000c */
        /* <DEDUP_REMOVED lines=75> */
[----:B------:R-:W-:-:S04]  /*09e0*/  IMAD.WIDE.U32 R16, R22, 0x4, R16 ;  /* 0x0000000416107825 */ /* 0x000fc800078e0010 */
[----:B------:R-:W-:-:S04]  /*09f0*/  IMAD.WIDE.U32 R14, R22, 0x4, R14 ;  /* 0x00000004160e7825 */ /* 0x000fc800078e000e */
[----:B--2---:R-:W-:-:S05]  /*0a00*/  FADD R28, R28, R19 ;  /* 0x000000131c1c7221 */ /* 0x004fca0000000000 */
[----:B------:R0:W-:Y:S04]  /*0a10*/  STG.E desc[UR8][R20.64], R28 ;  /* 0x0000001c14007986 */ /* 0x0001e8000c101908 */
[----:B------:R1:W2:Y:S04]  /*0a20*/  LDG.E R16, desc[UR8][R16.64] ;  /* 0x0000000810107981 */ /* 0x0002a8000c1e1900 */
[----:B------:R3:W2:Y:S01]  /*0a30*/  LDG.E R15, desc[UR8][R14.64] ;  /* 0x000000080e0f7981 */ /* 0x0006a2000c1e1900 */
[----:B------:R-:W-:Y:S01]  /*0a40*/  MOV R19, UR7 ;  /* 0x0000000700137c02 */ /* 0x000fe20008000f00 */
[----:B------:R-:W-:Y:S01]  /*0a50*/  UIADD3 UR6, UPT, UPT, UR6, 0x10, URZ ;  /* 0x0000001006067890 */ /* 0x000fe2000fffe0ff */
[----:B------:R-:W-:-:S02]  /*0a60*/  IMAD.WIDE.U32 R12, R22, 0x4, R12 ;  /* 0x00000004160c7825 */ /* 0x000fc400078e000c */
[----:B------:R-:W-:Y:S01]  /*0a70*/  LEA R6, R19, R6, 0x4 ;  /* 0x0000000613067211 */ /* 0x000fe200078e20ff */
[----:B------:R-:W-:Y:S01]  /*0a80*/  UISETP.NE.AND UP0, UPT, UR6, URZ, UPT ;  /* 0x000000ff0600728c */ /* 0x000fe2000bf05270 */
[----:B------:R-:W-:Y:S02]  /*0a90*/  MOV R18, UR7 ;  /* 0x0000000700127c02 */ /* 0x000fe40008000f00 */
[----:B-1----:R-:W-:Y:S02]  /*0aa0*/  MOV R17, UR7 ;  /* 0x0000000700117c02 */ /* 0x002fe40008000f00 */
[----:B---3--:R-:W-:Y:S02]  /*0ab0*/  MOV R14, UR7 ;  /* 0x00000007000e7c02 */ /* 0x008fe40008000f00 */
[----:B0-----:R-:W-:Y:S02]  /*0ac0*/  MOV R21, UR7 ;  /* 0x0000000700157c02 */ /* 0x001fe40008000f00 */
[----:B------:R-:W-:-:S02]  /*0ad0*/  LEA R7, R14, R7, 0x4 ;  /* 0x000000070e077211 */ /* 0x000fc400078e20ff */
[----:B------:R-:W-:Y:S02]  /*0ae0*/  LEA R3, R14, R3, 0x4 ;  /* 0x000000030e037211 */ /* 0x000fe400078e20ff */
[----:B------:R-:W-:Y:S02]  /*0af0*/  LEA R5, R18, R5, 0x4 ;  /* 0x0000000512057211 */ /* 0x000fe400078e20ff */
[----:B------:R-:W-:Y:S02]  /*0b00*/  LEA R26, R17, R26, 0x4 ;  /* 0x0000001a111a7211 */ /* 0x000fe400078e20ff */
[C---:B------:R-:W-:Y:S02]  /*0b10*/  LEA R9, R14.reuse, R9, 0x4 ;  /* 0x000000090e097211 */ /* 0x040fe400078e20ff */
[----:B------:R-:W-:Y:S02]  /*0b20*/  LEA R10, R21, R10, 0x4 ;  /* 0x0000000a150a7211 */ /* 0x000fe400078e20ff */
[----:B------:R-:W-:-:S02]  /*0b30*/  LEA R11, R14, R11, 0x4 ;  /* 0x0000000b0e0b7211 */ /* 0x000fc400078e20ff */
[----:B------:R-:W-:Y:S02]  /*0b40*/  LEA R25, R18, R25, 0x4 ;  /* 0x0000001912197211 */ /* 0x000fe400078e20ff */
[----:B------:R-:W-:Y:S01]  /*0b50*/  LEA R27, R14, R27, 0x4 ;  /* 0x0000001b0e1b7211 */ /* 0x000fe200078e20ff */
[----:B--2---:R-:W-:Y:S01]  /*0b60*/  FADD R19, R16, R15 ;  /* 0x0000000f10137221 */ /* 0x004fe20000000000 */
[----:B------:R-:W-:Y:S02]  /*0b70*/  MOV R15, UR7 ;  /* 0x00000007000f7c02 */ /* 0x000fe40008000f00 */
[----:B------:R-:W-:Y:S02]  /*0b80*/  MOV R16, UR7 ;  /* 0x0000000700107c02 */ /* 0x000fe40008000f00 */
[----:B------:R0:W-:Y:S01]  /*0b90*/  STG.E desc[UR8][R12.64], R19 ;  /* 0x000000130c007986 */ /* 0x0001e2000c101908 */
[C---:B------:R-:W-:Y:S02]  /*0ba0*/  LEA R8, R15.reuse, R8, 0x4 ;  /* 0x000000080f087211 */ /* 0x040fe400078e20ff */
[----:B------:R-:W-:-:S02]  /*0bb0*/  LEA R24, R15, R24, 0x4 ;  /* 0x000000180f187211 */ /* 0x000fc400078e20ff */
[----:B------:R-:W-:Y:S02]  /*0bc0*/  LEA R23, R16, R23, 0x4 ;  /* 0x0000001710177211 */ /* 0x000fe400078e20ff */
[----:B------:R-:W-:Y:S02]  /*0bd0*/  LEA R4, R15, R4, 0x4 ;  /* 0x000000040f047211 */ /* 0x000fe400078e20ff */
[----:B0-----:R-:W-:Y:S02]  /*0be0*/  MOV R12, UR7 ;  /* 0x00000007000c7c02 */ /* 0x001fe40008000f00 */
[----:B------:R-:W-:Y:S02]  /*0bf0*/  MOV R13, UR7 ;  /* 0x00000007000d7c02 */ /* 0x000fe40008000f00 */
[----:B------:R-:W-:Y:S02]  /*0c00*/  LEA R29, R12, R29, 0x4 ;  /* 0x0000001d0c1d7211 */ /* 0x000fe400078e20ff */
[----:B------:R-:W-:Y:S01]  /*0c10*/  LEA R22, R13, R22, 0x4 ;  /* 0x000000160d167211 */ /* 0x000fe200078e20ff */
[----:B------:R-:W-:Y:S06]  /*0c20*/  BRA.U UP0, `(.L_x_1) ;  /* 0xfffffff500c47547 */ /* 0x000fec000b83ffff */
[----:B------:R-:W-:-:S07]  /*0c30*/  MOV R3, UR5 ;  /* 0x0000000500037c02 */ /* 0x000fce0008000f00 */
.L_x_0:
[----:B------:R-:W-:-:S13]  /*0c40*/  ISETP.NE.AND P0, PT, R2, RZ, PT ;  /* 0x000000ff0200720c */ /* 0x000fda0003f05270 */
[----:B------:R-:W-:Y:S05]  /*0c50*/  @!P0 EXIT ;  /* 0x000000000000894d */ /* 0x000fea0003800000 */
[----:B------:R-:W-:Y:S02]  /*0c60*/  ISETP.GE.U32.AND P0, PT, R2, 0x8, PT ;  /* 0x000000080200780c */ /* 0x000fe40003f06070 */
[----:B------:R-:W-:-:S04]  /*0c70*/  MOV R8, UR7 ;  /* 0x0000000700087c02 */ /* 0x000fc80008000f00 */
[----:B------:R-:W-:-:S04]  /*0c80*/  LOP3.LUT R8, R8, 0x7, RZ, 0xc0, !PT ;  /* 0x0000000708087812 */ /* 0x000fc800078ec0ff */
[----:B------:R-:W-:-:S03]  /*0c90*/  ISETP.NE.AND P1, PT, R8, RZ, PT ;  /* 0x000000ff0800720c */ /* 0x000fc60003f25270 */
[----:B------:R-:W-:Y:S10]  /*0ca0*/  @!P0 BRA `(.L_x_2) ;  /* 0x0000000400108947 */ /* 0x000ff40003800000 */
[----:B------:R-:W0:Y:S01]  /*0cb0*/  LDC.64 R6, c[0x0][0x380] ;  /* 0x0000e000ff067b82 */ /* 0x000e220000000a00 */
[----:B------:R-:W-:-:S07]  /*0cc0*/  IMAD R17, R3, UR7, R0 ;  /* 0x0000000703117c24 */ /* 0x000fce000f8e0200 */
[----:B------:R-:W1:Y:S08]  /*0cd0*/  LDC.64 R4, c[0x0][0x388] ;  /* 0x0000e200ff047b82 */ /* 0x000e700000000a00 */
[----:B------:R-:W2:Y:S01]  /*0ce0*/  LDC.64 R10, c[0x0][0x390] ;  /* 0x0000e400ff0a7b82 */ /* 0x000ea20000000a00 */
[----:B0-----:R-:W-:-:S06]  /*0cf0*/  IMAD.WIDE.U32 R12, R17, 0x4, R6 ;  /* 0x00000004110c7825 */ /* 0x001fcc00078e0006 */
[----:B------:R-:W3:Y:S01]  /*0d00*/  LDG.E R12, desc[UR8][R12.64] ;  /* 0x000000080c0c7981 */ /* 0x000ee2000c1e1900 */
[----:B-1----:R-:W-:-:S06]  /*0d10*/  IMAD.WIDE.U32 R14, R17, 0x4, R4 ;  /* 0x00000004110e7825 */ /* 0x002fcc00078e0004 */
[----:B------:R-:W3:Y:S01]  /*0d20*/  LDG.E R15, desc[UR8][R14.64] ;  /* 0x000000080e0f7981 */ /* 0x000ee2000c1e1900 */
[C---:B------:R-:W-:Y:S01]  /*0d30*/  IADD3 R23, PT, PT, R17.reuse, UR7, RZ ;  /* 0x0000000711177c10 */ /* 0x040fe2000fffe0ff */
[----:B--2---:R-:W-:-:S04]  /*0d40*/  IMAD.WIDE.U32 R16, R17, 0x4, R10 ;  /* 0x0000000411107825 */ /* 0x004fc800078e000a */
[----:B------:R-:W-:-:S04]  /*0d50*/  IMAD.WIDE.U32 R18, R23, 0x4, R6 ;  /* 0x0000000417127825 */ /* 0x000fc800078e0006 */
[----:B------:R-:W-:-:S04]  /*0d60*/  IMAD.WIDE.U32 R20, R23, 0x4, R4 ;  /* 0x0000000417147825 */ /* 0x000fc800078e0004 */
[----:B---3--:R-:W-:-:S05]  /*0d70*/  FADD R9, R12, R15 ;  /* 0x0000000f0c097221 */ /* 0x008fca0000000000 */
[----:B------:R0:W-:Y:S04]  /*0d80*/  STG.E desc[UR8][R16.64], R9 ;  /* 0x0000000910007986 */ /* 0x0001e8000c101908 */
[----:B------:R-:W2:Y:S04]  /*0d90*/  LDG.E R18, desc[UR8][R18.64] ;  /* 0x0000000812127981 */ /* 0x000ea8000c1e1900 */
[----:B------:R-:W2:Y:S01]  /*0da0*/  LDG.E R21, desc[UR8][R20.64] ;  /* 0x0000000814157981 */ /* 0x000ea2000c1e1900 */
[C---:B------:R-:W-:Y:S01]  /*0db0*/  IADD3 R27, PT, PT, R23.reuse, UR7, RZ ;  /* 0x00000007171b7c10 */ /* 0x040fe2000fffe0ff */
[----:B------:R-:W-:-:S04]  /*0dc0*/  IMAD.WIDE.U32 R12, R23, 0x4, R10 ;  /* 0x00000004170c7825 */ /* 0x000fc800078e000a */
[----:B------:R-:W-:-:S04]  /*0dd0*/  IMAD.WIDE.U32 R14, R27, 0x4, R6 ;  /* 0x000000041b0e7825 */ /* 0x000fc800078e0006 */
[----:B------:R-:W-:-:S04]  /*0de0*/  IMAD.WIDE.U32 R22, R27, 0x4, R4 ;  /* 0x000000041b167825 */ /* 0x000fc800078e0004 */
[----:B--2---:R-:W-:-:S05]  /*0df0*/  FADD R25, R18, R21 ;  /* 0x0000001512197221 */ /* 0x004fca0000000000 */
[----:B------:R1:W-:Y:S04]  /*0e00*/  STG.E desc[UR8][R12.64], R25 ;  /* 0x000000190c007986 */ /* 0x0003e8000c101908 */
[----:B------:R-:W2:Y:S04]  /*0e10*/  LDG.E R14, desc[UR8][R14.64] ;  /* 0x000000080e0e7981 */ /* 0x000ea8000c1e1900 */
[----:B------:R-:W2:Y:S01]  /*0e20*/  LDG.E R23, desc[UR8][R22.64] ;  /* 0x0000000816177981 */ /* 0x000ea2000c1e1900 */
[C---:B------:R-:W-:Y:S01]  /*0e30*/  IADD3 R29, PT, PT, R27.reuse, UR7, RZ ;  /* 0x000000071b1d7c10 */ /* 0x040fe2000fffe0ff */
[----:B0-----:R-:W-:-:S04]  /*0e40*/  IMAD.WIDE.U32 R16, R27, 0x4, R10 ;  /* 0x000000041b107825 */ /* 0x001fc800078e000a */
[----:B------:R-:W-:-:S04]  /*0e50*/  IMAD.WIDE.U32 R18, R29, 0x4, R6 ;  /* 0x000000041d127825 */ /* 0x000fc800078e0006 */
[----:B------:R-:W-:-:S04]  /*0e60*/  IMAD.WIDE.U32 R20, R29, 0x4, R4 ;  /* 0x000000041d147825 */ /* 0x000fc800078e0004 */
[----:B--2---:R-:W-:-:S05]  /*0e70*/  FADD R9, R14, R23 ;  /* 0x000000170e097221 */ /* 0x004fca0000000000 */
[----:B------:R0:W-:Y:S04]  /*0e80*/  STG.E desc[UR8][R16.64], R9 ;  /* 0x0000000910007986 */ /* 0x0001e8000c101908 */
[----:B------:R-:W2:Y:S04]  /*0e90*/  LDG.E R18, desc[UR8][R18.64] ;  /* 0x0000000812127981 */ /* 0x000ea8000c1e1900 */
[----:B------:R-:W2:Y:S01]  /*0ea0*/  LDG.E R21, desc[UR8][R20.64] ;  /* 0x0000000814157981 */ /* 0x000ea2000c1e1900 */
[C---:B------:R-:W-:Y:S01]  /*0eb0*/  IADD3 R27, PT, PT, R29.reuse, UR7, RZ ;  /* 0x000000071d1b7c10 */ /* 0x040fe2000fffe0ff */
[----:B-1----:R-:W-:-:S04]  /*0ec0*/  IMAD.WIDE.U32 R12, R29, 0x4, R10 ;  /* 0x000000041d0c7825 */ /* 0x002fc800078e000a */
        /* <DEDUP_REMOVED lines=28> */
[----:B------:R-:W1:Y:S04]  /*1090*/  LDG.E R6, desc[UR8][R6.64] ;  /* 0x0000000806067981 */ /* 0x000e68000c1e1900 */
[----:B------:R-:W1:Y:S01]  /*10a0*/  LDG.E R5, desc[UR8][R4.64] ;  /* 0x0000000804057981 */ /* 0x000e62000c1e1900 */
[----:B------:R-:W-:Y:S01]  /*10b0*/  IMAD.WIDE.U32 R10, R29, 0x4, R10 ;  /* 0x000000041d0a7825 */ /* 0x000fe200078e000a */
[----:B------:R-:W-:-:S03]  /*10c0*/  IADD3 R3, PT, PT, R3, 0x8, RZ ;  /* 0x0000000803037810 */ /* 0x000fc60007ffe0ff */
[----:B-1----:R-:W-:-:S05]  /*10d0*/  FADD R13, R6, R5 ;  /* 0x00000005060d7221 */ /* 0x002fca0000000000 */
[----:B------:R0:W-:Y:S02]  /*10e0*/  STG.E desc[UR8][R10.64], R13 ;  /* 0x0000000d0a007986 */ /* 0x0001e4000c101908 */
.L_x_2:
[----:B------:R-:W-:Y:S05]  /*10f0*/  @!P1 EXIT ;  /* 0x000000000000994d */ /* 0x000fea0003800000 */
[----:B------:R-:W-:Y:S02]  /*1100*/  ISETP.GE.U32.AND P0, PT, R8, 0x4, PT ;  /* 0x000000040800780c */ /* 0x000fe40003f06070 */
[----:B------:R-:W-:-:S04]  /*1110*/  MOV R2, UR7 ;  /* 0x0000000700027c02 */ /* 0x000fc80008000f00 */
[----:B------:R-:W-:-:S04]  /*1120*/  LOP3.LUT R2, R2, 0x3, RZ, 0xc0, !PT ;  /* 0x0000000302027812 */ /* 0x000fc800078ec0ff */
[----:B------:R-:W-:-:S03]  /*1130*/  ISETP.NE.AND P1, PT, R2, RZ, PT ;  /* 0x000000ff0200720c */ /* 0x000fc60003f25270 */
[----:B------:R-:W-:Y:S10]  /*1140*/  @!P0 BRA `(.L_x_3) ;  /* 0x0000000000908947 */ /* 0x000ff40003800000 */
[----:B------:R-:W1:Y:S01]  /*1150*/  LDC.64 R6, c[0x0][0x380] ;  /* 0x0000e000ff067b82 */ /* 0x000e620000000a00 */
[----:B------:R-:W-:-:S07]  /*1160*/  IMAD R15, R3, UR7, R0 ;  /* 0x00000007030f7c24 */ /* 0x000fce000f8e0200 */
[----:B------:R-:W2:Y:S08]  /*1170*/  LDC.64 R4, c[0x0][0x388] ;  /* 0x0000e200ff047b82 */ /* 0x000eb00000000a00 */
[----:B0-----:R-:W0:Y:S01]  /*1180*/  LDC.64 R8, c[0x0][0x390] ;  /* 0x0000e400ff087b82 */ /* 0x001e220000000a00 */
[----:B-1----:R-:W-:-:S06]  /*1190*/  IMAD.WIDE.U32 R10, R15, 0x4, R6 ;  /* 0x000000040f0a7825 */ /* 0x002fcc00078e0006 */
[----:B------:R-:W3:Y:S01]  /*11a0*/  LDG.E R10, desc[UR8][R10.64] ;  /* 0x000000080a0a7981 */ /* 0x000ee2000c1e1900 */
[----:B--2---:R-:W-:-:S06]  /*11b0*/  IMAD.WIDE.U32 R12, R15, 0x4, R4 ;  /* 0x000000040f0c7825 */ /* 0x004fcc00078e0004 */
[----:B------:R-:W3:Y:S01]  /*11c0*/  LDG.E R13, desc[UR8][R12.64] ;  /* 0x000000080c0d7981 */ /* 0x000ee2000c1e1900 */
[C---:B------:R-:W-:Y:S01]  /*11d0*/  IADD3 R21, PT, PT, R15.reuse, UR7, RZ ;  /* 0x000000070f157c10 */ /* 0x040fe2000fffe0ff */
[----:B0-----:R-:W-:-:S04]  /*11e0*/  IMAD.WIDE.U32 R14, R15, 0x4, R8 ;  /* 0x000000040f0e7825 */ /* 0x001fc800078e0008 */
        /* <DEDUP_REMOVED lines=14> */
[C---:B0-----:R-:W-:Y:S01]  /*12d0*/  IADD3 R23, PT, PT, R27.reuse, UR7, RZ ;  /* 0x000000071b177c10 */ /* 0x041fe2000fffe0ff */
[----:B------:R-:W-:-:S04]  /*12e0*/  IMAD.WIDE.U32 R14, R27, 0x4, R8 ;  /* 0x000000041b0e7825 */ /* 0x000fc800078e0008 */
        /* <DEDUP_REMOVED lines=10> */
.L_x_3:
[----:B------:R-:W-:Y:S05]  /*1390*/  @!P1 EXIT ;  /* 0x000000000000994d */ /* 0x000fea0003800000 */
[----:B------:R-:W-:Y:S01]  /*13a0*/  IMAD R3, R3, UR7, R0 ;  /* 0x0000000703037c24 */ /* 0x000fe2000f8e0200 */
[----:B------:R-:W-:Y:S01]  /*13b0*/  IADD3 R0, PT, PT, -R2, RZ, RZ ;  /* 0x000000ff02007210 */ /* 0x000fe20007ffe1ff */
[----:B------:R-:W1:Y:S02]  /*13c0*/  LDCU.64 UR4, c[0x0][0x390] ;  /* 0x00007200ff0477ac */ /* 0x000e640008000a00 */
[----:B------:R-:W-:Y:S01]  /*13d0*/  IMAD.WIDE.U32 R2, R3, 0x4, RZ ;  /* 0x0000000403027825 */ /* 0x000fe200078e00ff */
[----:B------:R-:W3:Y:S06]  /*13e0*/  LDCU.128 UR12, c[0x0][0x380] ;  /* 0x00007000ff0c77ac */ /* 0x000eec0008000c00 */
.L_x_4:
[C---:B---3--:R-:W-:Y:S02]  /*13f0*/  IADD3 R6, P1, PT, R2.reuse, UR14, RZ ;  /* 0x0000000e02067c10 */ /* 0x048fe4000ff3e0ff */
[----:B------:R-:W-:Y:S02]  /*1400*/  IADD3 R4, P0, PT, R2, UR12, RZ ;  /* 0x0000000c02047c10 */ /* 0x000fe4000ff1e0ff */
[C---:B------:R-:W-:Y:S02]  /*1410*/  IADD3.X R7, PT, PT, R3.reuse, UR15, RZ, P1, !PT ;  /* 0x0000000f03077c10 */ /* 0x040fe40008ffe4ff */
[----:B------:R-:W-:-:S04]  /*1420*/  IADD3.X R5, PT, PT, R3, UR13, RZ, P0, !PT ;  /* 0x0000000d03057c10 */ /* 0x000fc800087fe4ff */
[----:B------:R-:W3:Y:S04]  /*1430*/  LDG.E R7, desc[UR8][R6.64] ;  /* 0x0000000806077981 */ /* 0x000ee8000c1e1900 */
[----:B------:R-:W3:Y:S01]  /*1440*/  LDG.E R4, desc[UR8][R4.64] ;  /* 0x0000000804047981 */ /* 0x000ee2000c1e1900 */
[----:B-12-4-:R-:W-:Y:S02]  /*1450*/  IADD3 R8, P0, PT, R2, UR4, RZ ;  /* 0x0000000402087c10 */ /* 0x016fe4000ff1e0ff */
[----:B------:R-:W-:Y:S02]  /*1460*/  IADD3 R0, PT, PT, R0, 0x1, RZ ;  /* 0x0000000100007810 */ /* 0x000fe40007ffe0ff */
[----:B0-----:R-:W-:Y:S02]  /*1470*/  IADD3.X R9, PT, PT, R3, UR5, RZ, P0, !PT ;  /* 0x0000000503097c10 */ /* 0x001fe400087fe4ff */
[----:B------:R-:W-:-:S02]  /*1480*/  ISETP.NE.AND P0, PT, R0, RZ, PT ;  /* 0x000000ff0000720c */ /* 0x000fc40003f05270 */
[----:B------:R-:W-:-:S05]  /*1490*/  MOV R13, UR7 ;  /* 0x00000007000d7c02 */ /* 0x000fca0008000f00 */
[----:B------:R-:W-:-:S04]  /*14a0*/  IMAD.WIDE.U32 R2, R13, 0x4, R2 ;  /* 0x000000040d027825 */ /* 0x000fc800078e0002 */
[----:B---3--:R-:W-:-:S05]  /*14b0*/  FADD R11, R4, R7 ;  /* 0x00000007040b7221 */ /* 0x008fca0000000000 */
[----:B------:R4:W-:Y:S01]  /*14c0*/  STG.E desc[UR8][R8.64], R11 ;  /* 0x0000000b08007986 */ /* 0x0009e2000c101908 */
[----:B------:R-:W-:Y:S05]  /*14d0*/  @P0 BRA `(.L_x_4) ;  /* 0xfffffffc00c40947 */ /* 0x000fea000383ffff */
[----:B------:R-:W-:Y:S05]  /*14e0*/  EXIT ;  /* 0x000000000000794d */ /* 0x000fea0003800000 */
.L_x_5:
[----:B------:R-:W-:-:S00]  /*14f0*/  BRA `(.L_x_5) ;  /* 0xfffffffc00fc7947 */ /* 0x000fc0000383ffff */
[----:B------:R-:W-:-:S00]  /*1500*/  NOP ;  /* 0x0000000000007918 */ /* 0x000fc00000000000 */
[----:B------:R-:W-:-:S00]  /*1510*/  NOP ;  /* 0x0000000000007918 */ /* 0x000fc00000000000 */
[----:B------:R-:W-:-:S00]  /*1520*/  NOP ;  /* 0x0000000000007918 */ /* 0x000fc00000000000 */
[----:B------:R-:W-:-:S00]  /*1530*/  NOP ;  /* 0x0000000000007918 */ /* 0x000fc00000000000 */
[----:B------:R-:W-:-:S00]  /*1540*/  NOP ;  /* 0x0000000000007918 */ /* 0x000fc00000000000 */
[----:B------:R-:W-:-:S00]  /*1550*/  NOP ;  /* 0x0000000000007918 */ /* 0x000fc00000000000 */
[----:B------:R-:W-:-:S00]  /*1560*/  NOP ;  /* 0x0000000000007918 */ /* 0x000fc00000000000 */
[----:B------:R-:W-:-:S00]  /*1570*/  NOP ;  /* 0x0000000000007918 */ /* 0x000fc00000000000 */
.L_x_13:


//--------------------- .text._Z25MatrixAdd_ElementParallelPKfS0_Pfi --------------------------
	.section	.text._Z25MatrixAdd_ElementParallelPKfS0_Pfi,"ax",@progbits
	.align	128
        .global         _Z25MatrixAdd_ElementParallelPKfS0_Pfi
        .type           _Z25MatrixAdd_ElementParallelPKfS0_Pfi,@function
        .size           _Z25MatrixAdd_ElementParallelPKfS0_Pfi,(.L_x_14 - _Z25MatrixAdd_ElementParallelPKfS0_Pfi)
        .other          _Z25MatrixAdd_ElementParallelPKfS0_Pfi,@"STO_CUDA_ENTRY STV_DEFAULT"
_Z25MatrixAdd_ElementParallelPKfS0_Pfi:
.text._Z25MatrixAdd_ElementParallelPKfS0_Pfi:
[----:B------:R-:W-:Y:S01]  /*0000*/  LDC R1, c[0x0][0x37c] ;  /* 0x0000df00ff017b82 */ /* 0x000fe20000000800 */
[----:B------:R-:W0:Y:S07]  /*0010*/  S2R R3, SR_TID.X ;  /* 0x0000000000037919 */ /* 0x000e2e0000002100 */
[----:B------:R-:W0:Y:S01]  /*0020*/  LDC R0, c[0x0][0x360] ;  /* 0x0000d800ff007b82 */ /* 0x000e220000000800 */
[----:B------:R-:W1:Y:S01]  /*0030*/  LDCU UR6, c[0x0][0x398] ;  /* 0x00007300ff0677ac */ /* 0x000e620008000800 */
[----:B------:R-:W2:Y:S06]  /*0040*/  S2R R2, SR_TID.Y ;  /* 0x0000000000027919 */ /* 0x000eac0000002200 */
[----:B------:R-:W0:Y:S08]  /*0050*/  S2UR UR4, SR_CTAID.X ;  /* 0x00000000000479c3 */ /* 0x000e300000002500 */
[----:B------:R-:W2:Y:S08]  /*0060*/  S2UR UR5, SR_CTAID.Y ;  /* 0x00000000000579c3 */ /* 0x000eb00000002600 */
[----:B------:R-:W2:Y:S01]  /*0070*/  LDC R7, c[0x0][0x364] ;  /* 0x0000d900ff077b82 */ /* 0x000ea20000000800 */
[----:B0-----:R-:W-:-:S02]  /*0080*/  IMAD R0, R0, UR4, R3 ;  /* 0x0000000400007c24 */ /* 0x001fc4000f8e0203 */
[----:B--2---:R-:W-:-:S05]  /*0090*/  IMAD R7, R7, UR5, R2 ;  /* 0x0000000507077c24 */ /* 0x004fca000f8e0202 */
[----:B------:R-:W-:-:S04]  /*00a0*/  VIMNMX R2, PT, PT, R0, R7, !PT ;  /* 0x0000000700027248 */ /* 0x000fc80007fe0100 */
[----:B-1----:R-:W-:-:S13]  /*00b0*/  ISETP.GE.AND P0, PT, R2, UR6, PT ;  /* 0x0000000602007c0c */ /* 0x002fda000bf06270 */
[----:B------:R-:W-:Y:S05]  /*00c0*/  @P0 EXIT ;  /* 0x000000000000094d */ /* 0x000fea0003800000 */
[----:B------:R-:W0:Y:S01]  /*00d0*/  LDC.64 R2, c[0x0][0x380] ;  /* 0x0000e000ff027b82 */ /* 0x000e220000000a00 */
[----:B------:R-:W1:Y:S01]  /*00e0*/  LDCU.64 UR4, c[0x0][0x358] ;  /* 0x00006b00ff0477ac */ /* 0x000e620008000a00 */
[----:B------:R-:W-:-:S06]  /*00f0*/  IMAD R9, R0, UR6, R7 ;  /* 0x0000000600097c24 */ /* 0x000fcc000f8e0207 */
[----:B------:R-:W2:Y:S08]  /*0100*/  LDC.64 R4, c[0x0][0x388] ;  /* 0x0000e200ff047b82 */ /* 0x000eb00000000a00 */
[----:B------:R-:W3:Y:S01]  /*0110*/  LDC.64 R6, c[0x0][0x390] ;  /* 0x0000e400ff067b82 */ /* 0x000ee20000000a00 */
[----:B0-----:R-:W-:-:S06]  /*0120*/  IMAD.WIDE R2, R9, 0x4, R2 ;  /* 0x0000000409027825 */ /* 0x001fcc00078e0202 */
[----:B-1----:R-:W4:Y:S01]  /*0130*/  LDG.E R2, desc[UR4][R2.64] ;  /* 0x0000000402027981 */ /* 0x002f22000c1e1900 */
[----:B--2---:R-:W-:-:S06]  /*0140*/  IMAD.WIDE R4, R9, 0x4, R4 ;  /* 0x0000000409047825 */ /* 0x004fcc00078e0204 */
[----:B------:R-:W4:Y:S01]  /*0150*/  LDG.E R5, desc[UR4][R4.64] ;  /* 0x0000000404057981 */ /* 0x000f22000c1e1900 */
[----:B---3--:R-:W-:-:S04]  /*0160*/  IMAD.WIDE R6, R9, 0x4, R6 ;  /* 0x0000000409067825 */ /* 0x008fc800078e0206 */
[----:B----4-:R-:W-:-:S05]  /*0170*/  FADD R9, R2, R5 ;  /* 0x0000000502097221 */ /* 0x010fca0000000000 */
[----:B------:R-:W-:Y:S01]  /*0180*/  STG.E desc[UR4][R6.64], R9 ;  /* 0x0000000906007986 */ /* 0x000fe2000c101904 */
[----:B------:R-:W-:Y:S05]  /*0190*/  EXIT ;  /* 0x000000000000794d */ /* 0x000fea0003800000 */
.L_x_6:
        /* <DEDUP_REMOVED lines=14> */
.L_x_14:


//--------------------- .text._Z21MatrixAdd_RowParallelPKfS0_Pfi --------------------------
	.section	.text._Z21MatrixAdd_RowParallelPKfS0_Pfi,"ax",@progbits
	.align	128
        .global         _Z21MatrixAdd_RowParallelPKfS0_Pfi
        .type           _Z21MatrixAdd_RowParallelPKfS0_Pfi,@function
        .size           _Z21MatrixAdd_RowParallelPKfS0_Pfi,(.L_x_15 - _Z21MatrixAdd_RowParallelPKfS0_Pfi)
        .other          _Z21MatrixAdd_RowParallelPKfS0_Pfi,@"STO_CUDA_ENTRY STV_DEFAULT"
_Z21MatrixAdd_RowParallelPKfS0_Pfi:
.text._Z21MatrixAdd_RowParallelPKfS0_Pfi:
[----:B------:R-:W-:Y:S01]  /*0000*/  LDC R1, c[0x0][0x37c] ;  /* 0x0000df00ff017b82 */ /* 0x000fe20000000800 */
[----:B------:R-:W0:Y:S07]  /*0010*/  S2R R0, SR_TID.X ;  /* 0x0000000000007919 */ /* 0x000e2e0000002100 */
[----:B------:R-:W0:Y:S08]  /*0020*/  S2UR UR4, SR_CTAID.X ;  /* 0x00000000000479c3 */ /* 0x000e300000002500 */
[----:B------:R-:W0:Y:S08]  /*0030*/  LDC R3, c[0x0][0x360] ;  /* 0x0000d800ff037b82 */ /* 0x000e300000000800 */
[----:B------:R-:W1:Y:S01]  /*0040*/  LDC R2, c[0x0][0x398] ;  /* 0x0000e600ff027b82 */ /* 0x000e620000000800 */
[----:B0-----:R-:W-:Y:S01]  /*0050*/  IMAD R3, R3, UR4, R0 ;  /* 0x0000000403037c24 */ /* 0x001fe2000f8e0200 */
[----:B-1----:R-:W-:-:S04]  /*0060*/  ISETP.GE.AND P0, PT, R2, 0x1, PT ;  /* 0x000000010200780c */ /* 0x002fc80003f06270 */
[----:B------:R-:W-:-:S13]  /*0070*/  ISETP.GE.OR P0, PT, R3, R2, !P0 ;  /* 0x000000020300720c */ /* 0x000fda0004706670 */
[----:B------:R-:W-:Y:S05]  /*0080*/  @P0 EXIT ;  /* 0x000000000000094d */ /* 0x000fea0003800000 */
[C---:B------:R-:W-:Y:S01]  /*0090*/  ISETP.GE.U32.AND P1, PT, R2.reuse, 0x10, PT ;  /* 0x000000100200780c */ /* 0x040fe20003f26070 */
[----:B------:R-:W-:Y:S01]  /*00a0*/  IMAD R0, R3, R2, RZ ;  /* 0x0000000203007224 */ /* 0x000fe200078e02ff */
[----:B------:R-:W-:Y:S01]  /*00b0*/  LOP3.LUT R14, R2, 0xf, RZ, 0xc0, !PT ;  /* 0x0000000f020e7812 */ /* 0x000fe200078ec0ff */
[----:B------:R-:W0:Y:S01]  /*00c0*/  LDCU.64 UR12, c[0x0][0x358] ;  /* 0x00006b00ff0c77ac */ /* 0x000e220008000a00 */
[----:B------:R-:W-:Y:S02]  /*00d0*/  HFMA2 R3, -RZ, RZ, 0, 0 ;  /* 0x00000000ff037431 */ /* 0x000fe400000001ff */
[----:B------:R-:W-:-:S07]  /*00e0*/  ISETP.NE.AND P0, PT, R14, RZ, PT ;  /* 0x000000ff0e00720c */ /* 0x000fce0003f05270 */
[----:B------:R-:W-:Y:S06]  /*00f0*/  @!P1 BRA `(.L_x_7) ;  /* 0x0000000400609947 */ /* 0x000fec0003800000 */
[----:B------:R-:W1:Y:S01]  /*0100*/  LDCU.128 UR4, c[0x0][0x380] ;  /* 0x00007000ff0477ac */ /* 0x000e620008000c00 */
[----:B------:R-:W-:Y:S02]  /*0110*/  LOP3.LUT R3, R2, 0x7ffffff0, RZ, 0xc0, !PT ;  /* 0x7ffffff002037812 */ /* 0x000fe400078ec0ff */
[----:B------:R-:W-:Y:S01]  /*0120*/  MOV R10, R0 ;  /* 0x00000000000a7202 */ /* 0x000fe20000000f00 */
[----:B------:R-:W2:Y:S01]  /*0130*/  LDCU.64 UR10, c[0x0][0x390] ;  /* 0x00007200ff0a77ac */ /* 0x000ea20008000a00 */
[----:B------:R-:W-:Y:S01]  /*0140*/  IADD3 R11, PT, PT, -R3, RZ, RZ ;  /* 0x000000ff030b7210 */ /* 0x000fe20007ffe1ff */
[----:B-1----:R-:W-:Y:S02]  /*0150*/  UIADD3 UR8, UP0, UPT, UR4, 0x20, URZ ;  /* 0x0000002004087890 */ /* 0x002fe4000ff1e0ff */
[----:B------:R-:W-:Y:S02]  /*0160*/  UIADD3 UR6, UP1, UPT, UR6, 0x20, URZ ;  /* 0x0000002006067890 */ /* 0x000fe4000ff3e0ff */
[----:B--2---:R-:W-:-:S02]  /*0170*/  UIADD3 UR4, UP2, UPT, UR10, 0x20, URZ ;  /* 0x000000200a047890 */ /* 0x004fc4000ff5e0ff */
[----:B------:R-:W-:Y:S02]  /*0180*/  UIADD3.X UR9, UPT, UPT, URZ, UR5, URZ, UP0, !UPT ;  /* 0x00000005ff097290 */ /* 0x000fe400087fe4ff */
[----:B------:R-:W-:Y:S02]  /*0190*/  UIADD3.X UR7, UPT, UPT, URZ, UR7, URZ, UP1, !UPT ;  /* 0x00000007ff077290 */ /* 0x000fe40008ffe4ff */
[----:B------:R-:W-:-:S12]  /*01a0*/  UIADD3.X UR5, UPT, UPT, URZ, UR11, URZ, UP2, !UPT ;  /* 0x0000000bff057290 */ /* 0x000fd800097fe4ff */
.L_x_8:
[----:B------:R-:W-:Y:S02]  /*01b0*/  MOV R4, UR8 ;  /* 0x0000000800047c02 */ /* 0x000fe40008000f00 */
[----:B------:R-:W-:Y:S02]  /*01c0*/  MOV R5, UR9 ;  /* 0x0000000900057c02 */ /* 0x000fe40008000f00 */
[----:B------:R-:W-:Y:S02]  /*01d0*/  MOV R6, UR6 ;  /* 0x0000000600067c02 */ /* 0x000fe40008000f00 */
[----:B------:R-:W-:Y:S01]  /*01e0*/  MOV R7, UR7 ;  /* 0x0000000700077c02 */ /* 0x000fe20008000f00 */
[----:B------:R-:W-:-:S04]  /*01f0*/  IMAD.WIDE R4, R10, 0x4, R4 ;  /* 0x000000040a047825 */ /* 0x000fc800078e0204 */
[----:B------:R-:W-:Y:S01]  /*0200*/  IMAD.WIDE R6, R10, 0x4, R6 ;  /* 0x000000040a067825 */ /* 0x000fe200078e0206 */
[----:B0-----:R-:W2:Y:S04]  /*0210*/  LDG.E R12, desc[UR12][R4.64+-0x20] ;  /* 0xffffe00c040c7981 */ /* 0x001ea8000c1e1900 */
[----:B----4-:R-:W2:Y:S01]  /*0220*/  LDG.E R13, desc[UR12][R6.64+-0x20] ;  /* 0xffffe00c060d7981 */ /* 0x010ea2000c1e1900 */
[----:B------:R-:W-:Y:S02]  /*0230*/  MOV R8, UR4 ;  /* 0x0000000400087c02 */ /* 0x000fe40008000f00 */
[----:B------:R-:W-:-:S03]  /*0240*/  MOV R9, UR5 ;  /* 0x0000000500097c02 */ /* 0x000fc60008000f00 */
[----:B------:R-:W-:-:S04]  /*0250*/  IMAD.WIDE R8, R10, 0x4, R8 ;  /* 0x000000040a087825 */ /* 0x000fc800078e0208 */
[----:B--2---:R-:W-:-:S05]  /*0260*/  FADD R13, R12, R13 ;  /* 0x0000000d0c0d7221 */ /* 0x004fca0000000000 */
[----:B------:R0:W-:Y:S04]  /*0270*/  STG.E desc[UR12][R8.64+-0x20], R13 ;  /* 0xffffe00d08007986 */ /* 0x0001e8000c10190c */
[----:B------:R-:W2:Y:S04]  /*0280*/  LDG.E R12, desc[UR12][R4.64+-0x1c] ;  /* 0xffffe40c040c7981 */ /* 0x000ea8000c1e1900 */
[----:B------:R-:W2:Y:S02]  /*0290*/  LDG.E R15, desc[UR12][R6.64+-0x1c] ;  /* 0xffffe40c060f7981 */ /* 0x000ea4000c1e1900 */
[----:B--2---:R-:W-:-:S05]  /*02a0*/  FADD R15, R12, R15 ;  /* 0x0000000f0c0f7221 */ /* 0x004fca0000000000 */
[----:B------:R1:W-:Y:S04]  /*02b0*/  STG.E desc[UR12][R8.64+-0x1c], R15 ;  /* 0xffffe40f08007986 */ /* 0x0003e8000c10190c */
[----:B------:R-:W2:Y:S04]  /*02c0*/  LDG.E R12, desc[UR12][R4.64+-0x18] ;  /* 0xffffe80c040c7981 */ /* 0x000ea8000c1e1900 */
[----:B------:R-:W2:Y:S02]  /*02d0*/  LDG.E R17, desc[UR12][R6.64+-0x18] ;  /* 0xffffe80c06117981 */ /* 0x000ea4000c1e1900 */
[----:B--2---:R-:W-:-:S05]  /*02e0*/  FADD R17, R12, R17 ;  /* 0x000000110c117221 */ /* 0x004fca0000000000 */
[----:B------:R2:W-:Y:S04]  /*02f0*/  STG.E desc[UR12][R8.64+-0x18], R17 ;  /* 0xffffe81108007986 */ /* 0x0005e8000c10190c */
[----:B------:R-:W3:Y:S04]  /*0300*/  LDG.E R12, desc[UR12][R4.64+-0x14] ;  /* 0xffffec0c040c7981 */ /* 0x000ee8000c1e1900 */
[----:B------:R-:W3:Y:S02]  /*0310*/  LDG.E R19, desc[UR12][R6.64+-0x14] ;  /* 0xffffec0c06137981 */ /* 0x000ee4000c1e1900 */
[----:B---3--:R-:W-:-:S05]  /*0320*/  FADD R19, R12, R19 ;  /* 0x000000130c137221 */ /* 0x008fca0000000000 */
[----:B------:R3:W-:Y:S04]  /*0330*/  STG.E desc[UR12][R8.64+-0x14], R19 ;  /* 0xffffec1308007986 */ /* 0x0007e8000c10190c */
[----:B------:R-:W4:Y:S04]  /*0340*/  LDG.E R12, desc[UR12][R4.64+-0x10] ;  /* 0xfffff00c040c7981 */ /* 0x000f28000c1e1900 */
[----:B0-----:R-:W4:Y:S02]  /*0350*/  LDG.E R13, desc[UR12][R6.64+-0x10] ;  /* 0xfffff00c060d7981 */ /* 0x001f24000c1e1900 */
[----:B----4-:R-:W-:-:S05]  /*0360*/  FADD R13, R12, R13 ;  /* 0x0000000d0c0d7221 */ /* 0x010fca0000000000 */
[----:B------:R0:W-:Y:S04]  /*0370*/  STG.E desc[UR12][R8.64+-0x10], R13 ;  /* 0xfffff00d08007986 */ /* 0x0001e8000c10190c */
[----:B------:R-:W4:Y:S04]  /*0380*/  LDG.E R12, desc[UR12][R4.64+-0xc] ;  /* 0xfffff40c040c7981 */ /* 0x000f28000c1e1900 */
[----:B-1----:R-:W4:Y:S02]  /*0390*/  LDG.E R15, desc[UR12][R6.64+-0xc] ;  /* 0xfffff40c060f7981 */ /* 0x002f24000c1e1900 */
[----:B----4-:R-:W-:-:S05]  /*03a0*/  FADD R15, R12, R15 ;  /* 0x0000000f0c0f7221 */ /* 0x010fca0000000000 */
[----:B------:R1:W-:Y:S04]  /*03b0*/  STG.E desc[UR12][R8.64+-0xc], R15 ;  /* 0xfffff40f08007986 */ /* 0x0003e8000c10190c */
[----:B------:R-:W4:Y:S04]  /*03c0*/  LDG.E R12, desc[UR12][R4.64+-0x8] ;  /* 0xfffff80c040c7981 */ /* 0x000f28000c1e1900 */
[----:B--2---:R-:W4:Y:S02]  /*03d0*/  LDG.E R17, desc[UR12][R6.64+-0x8] ;  /* 0xfffff80c06117981 */ /* 0x004f24000c1e1900 */
[----:B----4-:R-:W-:-:S05]  /*03e0*/  FADD R17, R12, R17 ;  /* 0x000000110c117221 */ /* 0x010fca0000000000 */
[----:B------:R2:W-:Y:S04]  /*03f0*/  STG.E desc[UR12][R8.64+-0x8], R17 ;  /* 0xfffff81108007986 */ /* 0x0005e8000c10190c */
[----:B------:R-:W4:Y:S04]  /*0400*/  LDG.E R12, desc[UR12][R4.64+-0x4] ;  /* 0xfffffc0c040c7981 */ /* 0x000f28000c1e1900 */
[----:B---3--:R-:W4:Y:S02]  /*0410*/  LDG.E R19, desc[UR12][R6.64+-0x4] ;  /* 0xfffffc0c06137981 */ /* 0x008f24000c1e1900 */
[----:B----4-:R-:W-:-:S05]  /*0420*/  FADD R19, R12, R19 ;  /* 0x000000130c137221 */ /* 0x010fca0000000000 */
        /* <DEDUP_REMOVED lines=21> */
[----:B------:R-:W5:Y:S04]  /*0580*/  LDG.E R12, desc[UR12][R4.64+0x14] ;  /* 0x0000140c040c7981 */ /* 0x000f68000c1e1900 */
[----:B-1----:R-:W5:Y:S02]  /*0590*/  LDG.E R15, desc[UR12][R6.64+0x14] ;  /* 0x0000140c060f7981 */ /* 0x002f64000c1e1900 */
[----:B-----5:R-:W-:-:S05]  /*05a0*/  FADD R15, R12, R15 ;  /* 0x0000000f0c0f7221 */ /* 0x020fca0000000000 */
[----:B------:R4:W-:Y:S04]  /*05b0*/  STG.E desc[UR12][R8.64+0x14], R15 ;  /* 0x0000140f08007986 */ /* 0x0009e8000c10190c */
[----:B------:R-:W5:Y:S04]  /*05c0*/  LDG.E R12, desc[UR12][R4.64+0x18] ;  /* 0x0000180c040c7981 */ /* 0x000f68000c1e1900 */
[----:B--2---:R-:W5:Y:S01]  /*05d0*/  LDG.E R17, desc[UR12][R6.64+0x18] ;  /* 0x0000180c06117981 */ /* 0x004f62000c1e1900 */
[----:B------:R-:W-:Y:S01]  /*05e0*/  IADD3 R11, PT, PT, R11, 0x10, RZ ;  /* 0x000000100b0b7810 */ /* 0x000fe20007ffe0ff */
[----:B-----5:R-:W-:-:S05]  /*05f0*/  FADD R17, R12, R17 ;  /* 0x000000110c117221 */ /* 0x020fca0000000000 */
[----:B------:R4:W-:Y:S04]  /*0600*/  STG.E desc[UR12][R8.64+0x18], R17 ;  /* 0x0000181108007986 */ /* 0x0009e8000c10190c */
[----:B------:R-:W2:Y:S04]  /*0610*/  LDG.E R12, desc[UR12][R4.64+0x1c] ;  /* 0x00001c0c040c7981 */ /* 0x000ea8000c1e1900 */
[----:B---3--:R-:W2:Y:S01]  /*0620*/  LDG.E R19, desc[UR12][R6.64+0x1c] ;  /* 0x00001c0c06137981 */ /* 0x008ea2000c1e1900 */
[----:B------:R-:W-:Y:S02]  /*0630*/  ISETP.NE.AND P1, PT, R11, RZ, PT ;  /* 0x000000ff0b00720c */ /* 0x000fe40003f25270 */
[----:B------:R-:W-:Y:S01]  /*0640*/  IADD3 R10, PT, PT, R10, 0x10, RZ ;  /* 0x000000100a0a7810 */ /* 0x000fe20007ffe0ff */
[----:B--2---:R-:W-:-:S05]  /*0650*/  FADD R19, R12, R19 ;  /* 0x000000130c137221 */ /* 0x004fca0000000000 */
[----:B------:R4:W-:Y:S05]  /*0660*/  STG.E desc[UR12][R8.64+0x1c], R19 ;  /* 0x00001c1308007986 */ /* 0x0009ea000c10190c */
[----:B------:R-:W-:Y:S05]  /*0670*/  @P1 BRA `(.L_x_8) ;  /* 0xfffffff800cc1947 */ /* 0x000fea000383ffff */
.L_x_7:
[----:B0-----:R-:W-:Y:S05]  /*0680*/  @!P0 EXIT ;  /* 0x000000000000894d */ /* 0x001fea0003800000 */
[----:B------:R-:W-:Y:S02]  /*0690*/  ISETP.GE.U32.AND P0, PT, R14, 0x8, PT ;  /* 0x000000080e00780c */ /* 0x000fe40003f06070 */
[----:B------:R-:W-:-:S04]  /*06a0*/  LOP3.LUT R12, R2, 0x7, RZ, 0xc0, !PT ;  /* 0x00000007020c7812 */ /* 0x000fc800078ec0ff */
[----:B------:R-:W-:-:S07]  /*06b0*/  ISETP.NE.AND P1, PT, R12, RZ, PT ;  /* 0x000000ff0c00720c */ /* 0x000fce0003f25270 */
[----:B------:R-:W-:Y:S06]  /*06c0*/  @!P0 BRA `(.L_x_9) ;  /* 0x0000000000a08947 */ /* 0x000fec0003800000 */
[----:B------:R-:W0:Y:S01]  /*06d0*/  LDC.64 R4, c[0x0][0x380] ;  /* 0x0000e000ff047b82 */ /* 0x000e220000000a00 */
[----:B------:R-:W-:-:S07]  /*06e0*/  IADD3 R11, PT, PT, R0, R3, RZ ;  /* 0x00000003000b7210 */ /* 0x000fce0007ffe0ff */
[----:B------:R-:W1:Y:S08]  /*06f0*/  LDC.64 R6, c[0x0][0x388] ;  /* 0x0000e200ff067b82 */ /* 0x000e700000000a00 */
[----:B----4-:R-:W2:Y:S01]  /*0700*/  LDC.64 R8, c[0x0][0x390] ;  /* 0x0000e400ff087b82 */ /* 0x010ea20000000a00 */
[----:B0-----:R-:W-:-:S05]  /*0710*/  IMAD.WIDE R4, R11, 0x4, R4 ;  /* 0x000000040b047825 */ /* 0x001fca00078e0204 */
[----:B------:R-:W3:Y:S01]  /*0720*/  LDG.E R10, desc[UR12][R4.64] ;  /* 0x0000000c040a7981 */ /* 0x000ee2000c1e1900 */
[----:B-1----:R-:W-:-:S05]  /*0730*/  IMAD.WIDE R6, R11, 0x4, R6 ;  /* 0x000000040b067825 */ /* 0x002fca00078e0206 */
[----:B------:R-:W3:Y:S01]  /*0740*/  LDG.E R13, desc[UR12][R6.64] ;  /* 0x0000000c060d7981 */ /* 0x000ee2000c1e1900 */
[----:B--2---:R-:W-:-:S04]  /*0750*/  IMAD.WIDE R8, R11, 0x4, R8 ;  /* 0x000000040b087825 */ /* 0x004fc800078e0208 */
[----:B---3--:R-:W-:-:S05]  /*0760*/  FADD R13, R10, R13 ;  /* 0x0000000d0a0d7221 */ /* 0x008fca0000000000 */
        /* <DEDUP_REMOVED lines=25> */
[----:B------:R-:W2:Y:S04]  /*0900*/  LDG.E R10, desc[UR12][R4.64+0x1c] ;  /* 0x00001c0c040a7981 */ /* 0x000ea8000c1e1900 */
[----:B---3--:R-:W2:Y:S01]  /*0910*/  LDG.E R17, desc[UR12][R6.64+0x1c] ;  /* 0x00001c0c06117981 */ /* 0x008ea2000c1e1900 */
[----:B------:R-:W-:Y:S01]  /*0920*/  IADD3 R3, PT, PT, R3, 0x8, RZ ;  /* 0x0000000803037810 */ /* 0x000fe20007ffe0ff */
[----:B--2---:R-:W-:-:S05]  /*0930*/  FADD R17, R10, R17 ;  /* 0x000000110a117221 */ /* 0x004fca0000000000 */
[----:B------:R0:W-:Y:S02]  /*0940*/  STG.E desc[UR12][R8.64+0x1c], R17 ;  /* 0x00001c1108007986 */ /* 0x0001e4000c10190c */
.L_x_9:
[----:B------:R-:W-:Y:S05]  /*0950*/  @!P1 EXIT ;  /* 0x000000000000994d */ /* 0x000fea0003800000 */
[----:B------:R-:W-:Y:S02]  /*0960*/  ISETP.GE.U32.AND P0, PT, R12, 0x4, PT ;  /* 0x000000040c00780c */ /* 0x000fe40003f06070 */
[----:B------:R-:W-:-:S04]  /*0970*/  LOP3.LUT R2, R2, 0x3, RZ, 0xc0, !PT ;  /* 0x0000000302027812 */ /* 0x000fc800078ec0ff */
[----:B------:R-:W-:-:S07]  /*0980*/  ISETP.NE.AND P1, PT, R2, RZ, PT ;  /* 0x000000ff0200720c */ /* 0x000fce0003f25270 */
[----:B------:R-:W-:Y:S06]  /*0990*/  @!P0 BRA `(.L_x_10) ;  /* 0x0000000000608947 */ /* 0x000fec0003800000 */
[----:B------:R-:W1:Y:S01]  /*09a0*/  LDC.64 R4, c[0x0][0x380] ;  /* 0x0000e000ff047b82 */ /* 0x000e620000000a00 */
[----:B0---4-:R-:W-:-:S07]  /*09b0*/  IADD3 R13, PT, PT, R0, R3, RZ ;  /* 0x00000003000d7210 */ /* 0x011fce0007ffe0ff */
[----:B------:R-:W0:Y:S08]  /*09c0*/  LDC.64 R6, c[0x0][0x388] ;  /* 0x0000e200ff067b82 */ /* 0x000e300000000a00 */
[----:B------:R-:W2:Y:S01]  /*09d0*/  LDC.64 R8, c[0x0][0x390] ;  /* 0x0000e400ff087b82 */ /* 0x000ea20000000a00 */
[----:B-1----:R-:W-:-:S05]  /*09e0*/  IMAD.WIDE R4, R13, 0x4, R4 ;  /* 0x000000040d047825 */ /* 0x002fca00078e0204 */
[----:B------:R-:W3:Y:S01]  /*09f0*/  LDG.E R10, desc[UR12][R4.64] ;  /* 0x0000000c040a7981 */ /* 0x000ee2000c1e1900 */
[----:B0-----:R-:W-:-:S05]  /*0a00*/  IMAD.WIDE R6, R13, 0x4, R6 ;  /* 0x000000040d067825 */ /* 0x001fca00078e0206 */
        /* <DEDUP_REMOVED lines=12> */
[----:B------:R-:W2:Y:S04]  /*0ad0*/  LDG.E R10, desc[UR12][R4.64+0xc] ;  /* 0x00000c0c040a7981 */ /* 0x000ea8000c1e1900 */
[----:B------:R-:W2:Y:S01]  /*0ae0*/  LDG.E R17, desc[UR12][R6.64+0xc] ;  /* 0x00000c0c06117981 */ /* 0x000ea2000c1e1900 */
[----:B------:R-:W-:Y:S01]  /*0af0*/  IADD3 R3, PT, PT, R3, 0x4, RZ ;  /* 0x0000000403037810 */ /* 0x000fe20007ffe0ff */
[----:B--2---:R-:W-:-:S05]  /*0b00*/  FADD R17, R10, R17 ;  /* 0x000000110a117221 */ /* 0x004fca0000000000 */
[----:B------:R1:W-:Y:S02]  /*0b10*/  STG.E desc[UR12][R8.64+0xc], R17 ;  /* 0x00000c1108007986 */ /* 0x0003e4000c10190c */
.L_x_10:
[----:B------:R-:W-:Y:S05]  /*0b20*/  @!P1 EXIT ;  /* 0x000000000000994d */ /* 0x000fea0003800000 */
[----:B01--4-:R-:W0:Y:S01]  /*0b30*/  LDC.64 R8, c[0x0][0x390] ;  /* 0x0000e400ff087b82 */ /* 0x013e220000000a00 */
[----:B------:R-:W-:Y:S02]  /*0b40*/  IADD3 R15, PT, PT, R0, R3, RZ ;  /* 0x00000003000f7210 */ /* 0x000fe40007ffe0ff */
[----:B------:R-:W-:-:S05]  /*0b50*/  IADD3 R0, PT, PT, -R2, RZ, RZ ;  /* 0x000000ff02007210 */ /* 0x000fca0007ffe1ff */
[----:B------:R-:W1:Y:S08]  /*0b60*/  LDC.64 R12, c[0x0][0x380] ;  /* 0x0000e000ff0c7b82 */ /* 0x000e700000000a00 */
[----:B------:R-:W2:Y:S02]  /*0b70*/  LDC.64 R10, c[0x0][0x388] ;  /* 0x0000e200ff0a7b82 */ /* 0x000ea40000000a00 */
.L_x_11:
[----:B--2---:R-:W-:-:S04]  /*0b80*/  IMAD.WIDE R4, R15, 0x4, R10 ;  /* 0x000000040f047825 */ /* 0x004fc800078e020a */
[C---:B-1----:R-:W-:Y:S02]  /*0b90*/  IMAD.WIDE R6, R15.reuse, 0x4, R12 ;  /* 0x000000040f067825 */ /* 0x042fe400078e020c */
[----:B------:R-:W2:Y:S04]  /*0ba0*/  LDG.E R5, desc[UR12][R4.64] ;  /* 0x0000000c04057981 */ /* 0x000ea8000c1e1900 */
[----:B------:R-:W2:Y:S01]  /*0bb0*/  LDG.E R6, desc[UR12][R6.64] ;  /* 0x0000000c06067981 */ /* 0x000ea2000c1e1900 */
[----:B------:R-:W-:Y:S01]  /*0bc0*/  IADD3 R0, PT, PT, R0, 0x1, RZ ;  /* 0x0000000100007810 */ /* 0x000fe20007ffe0ff */
[C---:B0--3--:R-:W-:Y:S01]  /*0bd0*/  IMAD.WIDE R2, R15.reuse, 0x4, R8 ;  /* 0x000000040f027825 */ /* 0x049fe200078e0208 */
[----:B------:R-:W-:Y:S02]  /*0be0*/  IADD3 R15, PT, PT, R15, 0x1, RZ ;  /* 0x000000010f0f7810 */ /* 0x000fe40007ffe0ff */
[----:B------:R-:W-:Y:S01]  /*0bf0*/  ISETP.NE.AND P0, PT, R0, RZ, PT ;  /* 0x000000ff0000720c */ /* 0x000fe20003f05270 */
[----:B--2---:R-:W-:-:S05]  /*0c00*/  FADD R17, R6, R5 ;  /* 0x0000000506117221 */ /* 0x004fca0000000000 */
[----:B------:R3:W-:Y:S07]  /*0c10*/  STG.E desc[UR12][R2.64], R17 ;  /* 0x0000001102007986 */ /* 0x0007ee000c10190c */
[----:B------:R-:W-:Y:S05]  /*0c20*/  @P0 BRA `(.L_x_11) ;  /* 0xfffffffc00d40947 */ /* 0x000fea000383ffff */
[----:B------:R-:W-:Y:S05]  /*0c30*/  EXIT ;  /* 0x000000000000794d */ /* 0x000fea0003800000 */
.L_x_12:
        /* <DEDUP_REMOVED lines=12> */
.L_x_15:


//--------------------- .nv.shared.reserved.0     --------------------------
	.section	.nv.shared.reserved.0,"aw",@nobits
	.weak		__nv_reservedSMEM_offset_0_alias
	.size		__nv_reservedSMEM_offset_0_alias, 0, 64
	.other		__nv_reservedSMEM_offset_0_alias,@"STO_CUDA_RESERVED_SHARED STV_DEFAULT"
__nv_reservedSMEM_offset_0_alias:
	.zero		0
	.zero		64


//--------------------- .nv.constant0._Z24MatrixAdd_ColumnParallelPKfS0_Pfi --------------------------
	.section	.nv.constant0._Z24MatrixAdd_ColumnParallelPKfS0_Pfi,"a",@progbits
	.sectionflags	@""
	.align	4
.nv.constant0._Z24MatrixAdd_ColumnParallelPKfS0_Pfi:
	.zero		924


//--------------------- .nv.constant0._Z25MatrixAdd_ElementParallelPKfS0_Pfi --------------------------
	.section	.nv.constant0._Z25MatrixAdd_ElementParallelPKfS0_Pfi,"a",@progbits
	.sectionflags	@""
	.align	4
.nv.constant0._Z25MatrixAdd_ElementParallelPKfS0_Pfi:
	.zero		924


//--------------------- .nv.constant0._Z21MatrixAdd_RowParallelPKfS0_Pfi --------------------------
	.section	.nv.constant0._Z21MatrixAdd_RowParallelPKfS0_Pfi,"a",@progbits
	.sectionflags	@""
	.align	4
.nv.constant0._Z21MatrixAdd_RowParallelPKfS0_Pfi:
	.zero		924


//--------------------- SYMBOLS --------------------------

	.type		.nv.reservedSmem.offset0,@object
	.size		.nv.reservedSmem.offset0,0x4
